def matmul_kernel(
    a_ptr,
    b_ptr,
    c_ptr,
    M,
    N,
    K,
    stride_am,
    stride_ak,
    stride_bk,
    stride_bn,
    stride_cm,
    stride_cn,
    BLOCK_M: tl.constexpr,
    BLOCK_N: tl.constexpr,
    BLOCK_K: tl.constexpr,
    GROUP_M: tl.constexpr,
):
    pid = tl.program_id(axis=0)
    num_pid_m = tl.cdiv(M, BLOCK_M)
    num_pid_n = tl.cdiv(N, BLOCK_N)
    num_pid_in_group = GROUP_M * num_pid_n
    group_id = pid // num_pid_in_group
    first_pid_m = group_id * GROUP_M
    group_size_m = min(num_pid_m - first_pid_m, GROUP_M)
    pid_m = first_pid_m + ((pid % num_pid_in_group) % group_size_m)
    pid_n = (pid % num_pid_in_group) // group_size_m

    offs_am = (pid_m * BLOCK_M + tl.arange(0, BLOCK_M)) % M
    offs_bn = (pid_n * BLOCK_N + tl.arange(0, BLOCK_N)) % N
    offs_k = tl.arange(0, BLOCK_K)
    a_ptrs = a_ptr + offs_am[:, None] * stride_am + offs_k[None, :] * stride_ak
    b_ptrs = b_ptr + offs_k[:, None] * stride_bk + offs_bn[None, :] * stride_bn

    acc = tl.zeros((BLOCK_M, BLOCK_N), dtype=tl.float32)
    for kk in range(0, tl.cdiv(K, BLOCK_K)):
        a = tl.load(a_ptrs, mask=offs_k[None, :] < K - kk * BLOCK_K, other=0.0)
        b = tl.load(b_ptrs, mask=offs_k[:, None] < K - kk * BLOCK_K, other=0.0)
        acc = tl.dot(a, b, acc)
        a_ptrs += BLOCK_K * stride_ak
        b_ptrs += BLOCK_K * stride_bk

    c = acc.to(c_ptr.dtype.element_ty)
    offs_cm = pid_m * BLOCK_M + tl.arange(0, BLOCK_M)
    offs_cn = pid_n * BLOCK_N + tl.arange(0, BLOCK_N)
    c_ptrs = c_ptr + offs_cm[:, None] * stride_cm + offs_cn[None, :] * stride_cn
    mask = (offs_cm[:, None] < M) & (offs_cn[None, :] < N)
    tl.store(c_ptrs, c, mask=mask)

# config = {"BLOCK_K": 128, "BLOCK_M": 128, "BLOCK_N": 64, "GROUP_M": 8, "arch": "sm_100", "dtype": "fp16", "num_ctas": 1, "num_stages": 3, "num_warps": 16}
# arch = sm_100


// ===== COMPILED SASS (sm_100a) =====

	.target	sm_100a

	.elftype	@"ET_EXEC"


//--------------------- .note.nv.tkinfo           --------------------------
	.section	.note.nv.tkinfo,"",@"SHT_NOTE"
	.sectionflags	@"SHF_NOTE_NV_TKINFO"
	.tkinfo
        /*0018*/ 	.word	0x00000081
        /*0030*/ 	.string	""
        /*0030*/ 	.string	"ptxas-blackwell"
        /*0030*/ 	.string	"Cuda compilation tools, release 12.9, V12.9.86"
        /*0030*/ 	.string	"Build cuda_12.9.r12.9/compiler.36037853_0"
        /*0030*/ 	.string	"-v  -suppress-debug-info  -lineinfo  -arch sm_100a "



//--------------------- .note.nv.cuver            --------------------------
	.section	.note.nv.cuver,"",@"SHT_NOTE"
	.sectionflags	@"SHF_NOTE_NV_CUVER"
        /*0018*/ 	.short	0x0001
        /*001a*/ 	.short	0x0064
        /*001c*/ 	.short	0x0001
        /*001e*/ 	.short	0x0000
        /*0020*/ 	.short	0x0001
        /*0022*/ 	.short	0x0000


//--------------------- .nv.info                  --------------------------
	.section	.nv.info,"",@"SHT_CUDA_INFO"
	.align	4


	//----- nvinfo : EIATTR_REGCOUNT
	.align		4
        /*0000*/ 	.byte	0x04, 0x2f
        /*0002*/ 	.short	(.L_1 - .L_0)
	.align		4
.L_0:
        /*0004*/ 	.word	index@(matmul_kernel)
        /*0008*/ 	.word	0x00000080


	//----- nvinfo : EIATTR_FRAME_SIZE
	.align		4
.L_1:
        /*000c*/ 	.byte	0x04, 0x11
        /*000e*/ 	.short	(.L_3 - .L_2)
	.align		4
.L_2:
        /*0010*/ 	.word	index@(matmul_kernel)
        /*0014*/ 	.word	0x00000058


	//----- nvinfo : EIATTR_MIN_STACK_SIZE
	.align		4
.L_3:
        /*0018*/ 	.byte	0x04, 0x12
        /*001a*/ 	.short	(.L_5 - .L_4)
	.align		4
.L_4:
        /*001c*/ 	.word	index@(matmul_kernel)
        /*0020*/ 	.word	0x00000058
.L_5:


//--------------------- .nv.info.matmul_kernel    --------------------------
	.section	.nv.info.matmul_kernel,"",@"SHT_CUDA_INFO"
	.sectionflags	@""
	.align	4


	//----- nvinfo : EIATTR_CUDA_API_VERSION
	.align		4
        /*0000*/ 	.byte	0x04, 0x37
        /*0002*/ 	.short	(.L_7 - .L_6)
.L_6:
        /*0004*/ 	.word	0x00000081


	//----- nvinfo : EIATTR_KPARAM_INFO
	.align		4
.L_7:
        /*0008*/ 	.byte	0x04, 0x17
        /*000a*/ 	.short	(.L_9 - .L_8)
.L_8:
        /*000c*/ 	.word	0x00000000
        /*0010*/ 	.short	0x000d
        /*0012*/ 	.short	0x0048
        /*0014*/ 	.byte	0x00, 0xf4, 0x21, 0x00


	//----- nvinfo : EIATTR_KPARAM_INFO
	.align		4
.L_9:
        /*0018*/ 	.byte	0x04, 0x17
        /*001a*/ 	.short	(.L_11 - .L_10)
.L_10:
        /*001c*/ 	.word	0x00000000
        /*0020*/ 	.short	0x000c
        /*0022*/ 	.short	0x0040
        /*0024*/ 	.byte	0x00, 0xf4, 0x21, 0x00


	//----- nvinfo : EIATTR_KPARAM_INFO
	.align		4
.L_11:
        /*0028*/ 	.byte	0x04, 0x17
        /*002a*/ 	.short	(.L_13 - .L_12)
.L_12:
        /*002c*/ 	.word	0x00000000
        /*0030*/ 	.short	0x000b
        /*0032*/ 	.short	0x0038
        /*0034*/ 	.byte	0x00, 0xf0, 0x11, 0x00


	//----- nvinfo : EIATTR_KPARAM_INFO
	.align		4
.L_13:
        /*0038*/ 	.byte	0x04, 0x17
        /*003a*/ 	.short	(.L_15 - .L_14)
.L_14:
        /*003c*/ 	.word	0x00000000
        /*0040*/ 	.short	0x000a
        /*0042*/ 	.short	0x0034
        /*0044*/ 	.byte	0x00, 0xf0, 0x11, 0x00


	//----- nvinfo : EIATTR_KPARAM_INFO
	.align		4
.L_15:
        /*0048*/ 	.byte	0x04, 0x17
        /*004a*/ 	.short	(.L_17 - .L_16)
.L_16:
        /*004c*/ 	.word	0x00000000
        /*0050*/ 	.short	0x0009
        /*0052*/ 	.short	0x0030
        /*0054*/ 	.byte	0x00, 0xf0, 0x11, 0x00


	//----- nvinfo : EIATTR_KPARAM_INFO
	.align		4
.L_17:
        /*0058*/ 	.byte	0x04, 0x17
        /*005a*/ 	.short	(.L_19 - .L_18)
.L_18:
        /*005c*/ 	.word	0x00000000
        /*0060*/ 	.short	0x0008
        /*0062*/ 	.short	0x002c
        /*0064*/ 	.byte	0x00, 0xf0, 0x11, 0x00


	//----- nvinfo : EIATTR_KPARAM_INFO
	.align		4
.L_19:
        /*0068*/ 	.byte	0x04, 0x17
        /*006a*/ 	.short	(.L_21 - .L_20)
.L_20:
        /*006c*/ 	.word	0x00000000
        /*0070*/ 	.short	0x0007
        /*0072*/ 	.short	0x0028
        /*0074*/ 	.byte	0x00, 0xf0, 0x11, 0x00


	//----- nvinfo : EIATTR_KPARAM_INFO
	.align		4
.L_21:
        /*0078*/ 	.byte	0x04, 0x17
        /*007a*/ 	.short	(.L_23 - .L_22)
.L_22:
        /*007c*/ 	.word	0x00000000
        /*0080*/ 	.short	0x0006
        /*0082*/ 	.short	0x0024
        /*0084*/ 	.byte	0x00, 0xf0, 0x11, 0x00


	//----- nvinfo : EIATTR_KPARAM_INFO
	.align		4
.L_23:
        /*0088*/ 	.byte	0x04, 0x17
        /*008a*/ 	.short	(.L_25 - .L_24)
.L_24:
        /*008c*/ 	.word	0x00000000
        /*0090*/ 	.short	0x0005
        /*0092*/ 	.short	0x0020
        /*0094*/ 	.byte	0x00, 0xf0, 0x11, 0x00


	//----- nvinfo : EIATTR_KPARAM_INFO
	.align		4
.L_25:
        /*0098*/ 	.byte	0x04, 0x17
        /*009a*/ 	.short	(.L_27 - .L_26)
.L_26:
        /*009c*/ 	.word	0x00000000
        /*00a0*/ 	.short	0x0004
        /*00a2*/ 	.short	0x001c
        /*00a4*/ 	.byte	0x00, 0xf0, 0x11, 0x00


	//----- nvinfo : EIATTR_KPARAM_INFO
	.align		4
.L_27:
        /*00a8*/ 	.byte	0x04, 0x17
        /*00aa*/ 	.short	(.L_29 - .L_28)
.L_28:
        /*00ac*/ 	.word	0x00000000
        /*00b0*/ 	.short	0x0003
        /*00b2*/ 	.short	0x0018
        /*00b4*/ 	.byte	0x00, 0xf0, 0x11, 0x00


	//----- nvinfo : EIATTR_KPARAM_INFO
	.align		4
.L_29:
        /*00b8*/ 	.byte	0x04, 0x17
        /*00ba*/ 	.short	(.L_31 - .L_30)
.L_30:
        /*00bc*/ 	.word	0x00000000
        /*00c0*/ 	.short	0x0002
        /*00c2*/ 	.short	0x0010
        /*00c4*/ 	.byte	0x00, 0xf4, 0x21, 0x00


	//----- nvinfo : EIATTR_KPARAM_INFO
	.align		4
.L_31:
        /*00c8*/ 	.byte	0x04, 0x17
        /*00ca*/ 	.short	(.L_33 - .L_32)
.L_32:
        /*00cc*/ 	.word	0x00000000
        /*00d0*/ 	.short	0x0001
        /*00d2*/ 	.short	0x0008
        /*00d4*/ 	.byte	0x00, 0xf4, 0x21, 0x00


	//----- nvinfo : EIATTR_KPARAM_INFO
	.align		4
.L_33:
        /*00d8*/ 	.byte	0x04, 0x17
        /*00da*/ 	.short	(.L_35 - .L_34)
.L_34:
        /*00dc*/ 	.word	0x00000000
        /*00e0*/ 	.short	0x0000
        /*00e2*/ 	.short	0x0000
        /*00e4*/ 	.byte	0x00, 0xf4, 0x21, 0x00


	//----- nvinfo : EIATTR_SPARSE_MMA_MASK
	.align		4
.L_35:
        /*00e8*/ 	.byte	0x03, 0x50
        /*00ea*/ 	.short	0x0000


	//----- nvinfo : EIATTR_MAXREG_COUNT
	.align		4
        /*00ec*/ 	.byte	0x03, 0x1b
        /*00ee*/ 	.short	0x0080


	//----- nvinfo : EIATTR_NUM_BARRIERS
	.align		4
        /*00f0*/ 	.byte	0x02, 0x4c
        /*00f2*/ 	.byte	0x01
	.zero		1


	//----- nvinfo : EIATTR_ANNOTATIONS
	.align		4
        /*00f4*/ 	.byte	0x04, 0x55
        /*00f6*/ 	.short	(.L_37 - .L_36)


	//   ....[0]....
.L_36:
        /*00f8*/ 	.word	0x00000001
        /*00fc*/ 	.byte	0x50, 0x06, 0x00, 0x00, 0x01, 0x00, 0x00, 0x00, 0x90, 0x06, 0x00, 0x00, 0x01, 0x00, 0x00, 0x00
        /* <DEDUP_REMOVED lines=20> */
        /*024c*/ 	.byte	0x70, 0x3e, 0x00, 0x00, 0x01, 0x00, 0x00, 0x00, 0xa0, 0x3f, 0x00, 0x00


	//----- nvinfo : EIATTR_VRC_CTA_INIT_COUNT
	.align		4
.L_37:
        /*0258*/ 	.byte	0x02, 0x4a
	.zero		1
	.zero		1


	//----- nvinfo : EIATTR_EXIT_INSTR_OFFSETS
	.align		4
        /*025c*/ 	.byte	0x04, 0x1c
        /*025e*/ 	.short	(.L_39 - .L_38)


	//   ....[0]....
.L_38:
        /*0260*/ 	.word	0x00004340


	//   ....[1]....
        /*0264*/ 	.word	0x00004370


	//----- nvinfo : EIATTR_REQNTID
	.align		4
.L_39:
        /*0268*/ 	.byte	0x04, 0x10
        /*026a*/ 	.short	(.L_41 - .L_40)
.L_40:
        /*026c*/ 	.word	0x00000200
        /*0270*/ 	.word	0x00000001
        /*0274*/ 	.word	0x00000001


	//----- nvinfo : EIATTR_CBANK_PARAM_SIZE
	.align		4
.L_41:
        /*0278*/ 	.byte	0x03, 0x19
        /*027a*/ 	.short	0x0050


	//----- nvinfo : EIATTR_PARAM_CBANK
	.align		4
        /*027c*/ 	.byte	0x04, 0x0a
        /*027e*/ 	.short	(.L_43 - .L_42)
	.align		4
.L_42:
        /*0280*/ 	.word	index@(.nv.constant0.matmul_kernel)
        /*0284*/ 	.short	0x0380
        /*0286*/ 	.short	0x0050


	//----- nvinfo : EIATTR_SW_WAR
	.align		4
.L_43:
        /*0288*/ 	.byte	0x04, 0x36
        /*028a*/ 	.short	(.L_45 - .L_44)
.L_44:
        /*028c*/ 	.word	0x00000008
.L_45:


//--------------------- .nv.compat                --------------------------
	.section	.nv.compat,"",@"SHT_CUDA_COMPAT_INFO"
	.align	4
        /*0000*/ 	.byte	0x02, 0x02, 0x01, 0x00, 0x02, 0x05, 0x05, 0x00, 0x02, 0x03, 0x00, 0x00, 0x02, 0x06, 0x01, 0x00


//--------------------- .nv.callgraph             --------------------------
	.section	.nv.callgraph,"",@"SHT_CUDA_CALLGRAPH"
	.align	4
	.sectionentsize	8
	.align		4
        /*0000*/ 	.word	0x00000000
	.align		4
        /*0004*/ 	.word	0xffffffff
	.align		4
        /*0008*/ 	.word	0x00000000
	.align		4
        /*000c*/ 	.word	0xfffffffe
	.align		4
        /*0010*/ 	.word	0x00000000
	.align		4
        /*0014*/ 	.word	0xfffffffd
	.align		4
        /*0018*/ 	.word	0x00000000
	.align		4
        /*001c*/ 	.word	0xfffffffc


//--------------------- .text.matmul_kernel       --------------------------
	.section	.text.matmul_kernel,"ax",@progbits
	.align	128
        .global         matmul_kernel
        .type           matmul_kernel,@function
        .size           matmul_kernel,(.L_x_4 - matmul_kernel)
        .other          matmul_kernel,@"STO_CUDA_ENTRY STV_DEFAULT"
matmul_kernel:
.text.matmul_kernel:
[----:B------:R-:W0:Y:S08]  /*0000*/  LDC R1, c[0x0][0x37c] ;  /* 0x0000df00ff017b82 */ /* 0x000e300000000800 */
[----:B------:R-:W1:Y:S01]  /*0010*/  LDC.64 R10, c[0x0][0x398] ;  /* 0x0000e600ff0a7b82 */ /* 0x000e620000000a00 */
[----:B------:R-:W2:Y:S01]  /*0020*/  S2R R5, SR_CTAID.X ;  /* 0x0000000000057919 */ /* 0x000ea20000002500 */
[----:B0-----:R-:W-:Y:S01]  /*0030*/  VIADD R1, R1, 0xffffffa8 ;  /* 0xffffffa801017836 */ /* 0x001fe20000000000 */
[----:B------:R-:W0:Y:S01]  /*0040*/  LDCU UR4, c[0x0][0x3a0] ;  /* 0x00007400ff0477ac */ /* 0x000e220008000800 */
[----:B------:R-:W3:Y:S01]  /*0050*/  S2R R15, SR_TID.X ;  /* 0x00000000000f7919 */ /* 0x000ee20000002100 */
[----:B------:R-:W-:-:S03]  /*0060*/  UMOV UR5, 0x400 ;  /* 0x0000040000057882 */ /* 0x000fc60000000000 */
[----:B------:R-:W4:Y:S01]  /*0070*/  S2UR UR6, SR_CgaCtaId ;  /* 0x00000000000679c3 */ /* 0x000f220000008800 */
[----:B------:R-:W2:Y:S01]  /*0080*/  LDCU.64 UR8, c[0x0][0x358] ;  /* 0x00006b00ff0877ac */ /* 0x000ea20008000a00 */
[----:B------:R-:W2:Y:S01]  /*0090*/  LDCU UR7, c[0x0][0x3a0] ;  /* 0x00007400ff0777ac */ /* 0x000ea20008000800 */
[----:B0-----:R-:W-:Y:S01]  /*00a0*/  UIADD3 UR4, UPT, UPT, UR4, 0x7f, URZ ;  /* 0x0000007f04047890 */ /* 0x001fe2000fffe0ff */
[----:B-1----:R-:W-:-:S03]  /*00b0*/  VIADD R0, R11, 0x3f ;  /* 0x0000003f0b007836 */ /* 0x002fc60000000000 */
[----:B------:R-:W-:Y:S02]  /*00c0*/  UISETP.GT.AND UP0, UPT, UR4, 0x7f, UPT ;  /* 0x0000007f0400788c */ /* 0x000fe4000bf04270 */
[----:B------:R-:W-:Y:S01]  /*00d0*/  SHF.R.S32.HI R3, RZ, 0x1f, R0 ;  /* 0x0000001fff037819 */ /* 0x000fe20000011400 */
[----:B----4-:R-:W-:-:S03]  /*00e0*/  ULEA UR5, UR6, UR5, 0x18 ;  /* 0x0000000506057291 */ /* 0x010fc6000f8ec0ff */
[----:B------:R-:W-:Y:S02]  /*00f0*/  LEA.HI R3, R3, R0, RZ, 0x6 ;  /* 0x0000000003037211 */ /* 0x000fe400078f30ff */
[----:B--2---:R-:W-:Y:S02]  /*0100*/  IABS R8, R5 ;  /* 0x0000000500087213 */ /* 0x004fe40000000000 */
[----:B------:R-:W-:Y:S02]  /*0110*/  SHF.R.S32.HI R3, RZ, 0x6, R3 ;  /* 0x00000006ff037819 */ /* 0x000fe40000011403 */
[----:B---3--:R-:W-:-:S03]  /*0120*/  SHF.R.U32.HI R26, RZ, 0x7, R15 ;  /* 0x00000007ff1a7819 */ /* 0x008fc6000001160f */
[----:B------:R-:W-:Y:S01]  /*0130*/  IMAD.SHL.U32 R4, R3, 0x8, RZ ;  /* 0x0000000803047824 */ /* 0x000fe200078e00ff */
[----:B------:R-:W-:-:S04]  /*0140*/  SGXT.U32 R26, R26, 0x2 ;  /* 0x000000021a1a781a */ /* 0x000fc80000000000 */
[-C--:B------:R-:W-:Y:S02]  /*0150*/  IABS R7, R4.reuse ;  /* 0x0000000400077213 */ /* 0x080fe40000000000 */
[----:B------:R-:W-:Y:S02]  /*0160*/  IABS R12, R4 ;  /* 0x00000004000c7213 */ /* 0x000fe40000000000 */
[----:B------:R-:W0:Y:S01]  /*0170*/  I2F.RP R0, R7 ;  /* 0x0000000700007306 */ /* 0x000e220000209400 */
[C---:B------:R-:W-:Y:S02]  /*0180*/  LOP3.LUT R96, R26.reuse, 0x4, RZ, 0xfc, !PT ;  /* 0x000000041a607812 */ /* 0x040fe400078efcff */
[C---:B------:R-:W-:Y:S02]  /*0190*/  LOP3.LUT R97, R26.reuse, 0x8, RZ, 0xfc, !PT ;  /* 0x000000081a617812 */ /* 0x040fe400078efcff */
[C---:B------:R-:W-:Y:S02]  /*01a0*/  LOP3.LUT R98, R26.reuse, 0xc, RZ, 0xfc, !PT ;  /* 0x0000000c1a627812 */ /* 0x040fe400078efcff */
[----:B------:R-:W-:-:S02]  /*01b0*/  LOP3.LUT R99, R26, 0x10, RZ, 0xfc, !PT ;  /* 0x000000101a637812 */ /* 0x000fc400078efcff */
[C---:B------:R-:W-:Y:S02]  /*01c0*/  LOP3.LUT R100, R26.reuse, 0x14, RZ, 0xfc, !PT ;  /* 0x000000141a647812 */ /* 0x040fe400078efcff */
[C---:B------:R-:W-:Y:S02]  /*01d0*/  LOP3.LUT R101, R26.reuse, 0x18, RZ, 0xfc, !PT ;  /* 0x000000181a657812 */ /* 0x040fe400078efcff */
[C---:B------:R-:W-:Y:S01]  /*01e0*/  LOP3.LUT R102, R26.reuse, 0x1c, RZ, 0xfc, !PT ;  /* 0x0000001c1a667812 */ /* 0x040fe200078efcff */
[----:B0-----:R-:W0:Y:S01]  /*01f0*/  MUFU.RCP R0, R0 ;  /* 0x0000000000007308 */ /* 0x001e220000001000 */
[C---:B------:R-:W-:Y:S02]  /*0200*/  LOP3.LUT R103, R26.reuse, 0x20, RZ, 0xfc, !PT ;  /* 0x000000201a677812 */ /* 0x040fe400078efcff */
[C---:B------:R-:W-:Y:S02]  /*0210*/  LOP3.LUT R104, R26.reuse, 0x24, RZ, 0xfc, !PT ;  /* 0x000000241a687812 */ /* 0x040fe400078efcff */
[----:B------:R-:W-:-:S02]  /*0220*/  LOP3.LUT R105, R26, 0x28, RZ, 0xfc, !PT ;  /* 0x000000281a697812 */ /* 0x000fc400078efcff */
[C---:B------:R-:W-:Y:S02]  /*0230*/  LOP3.LUT R106, R26.reuse, 0x2c, RZ, 0xfc, !PT ;  /* 0x0000002c1a6a7812 */ /* 0x040fe400078efcff */
[C---:B------:R-:W-:Y:S02]  /*0240*/  LOP3.LUT R107, R26.reuse, 0x30, RZ, 0xfc, !PT ;  /* 0x000000301a6b7812 */ /* 0x040fe400078efcff */
[C---:B------:R-:W-:Y:S02]  /*0250*/  LOP3.LUT R108, R26.reuse, 0x34, RZ, 0xfc, !PT ;  /* 0x000000341a6c7812 */ /* 0x040fe400078efcff */
[C---:B------:R-:W-:Y:S02]  /*0260*/  LOP3.LUT R14, R26.reuse, 0x38, RZ, 0xfc, !PT ;  /* 0x000000381a0e7812 */ /* 0x040fe400078efcff */
[----:B------:R-:W-:Y:S01]  /*0270*/  LOP3.LUT R24, R26, 0x3c, RZ, 0xfc, !PT ;  /* 0x0000003c1a187812 */ /* 0x000fe200078efcff */
[----:B0-----:R-:W-:Y:S02]  /*0280*/  VIADD R2, R0, 0xffffffe ;  /* 0x0ffffffe00027836 */ /* 0x001fe40000000000 */
[----:B------:R-:W-:-:S02]  /*0290*/  IMAD.MOV R0, RZ, RZ, -R12 ;  /* 0x000000ffff007224 */ /* 0x000fc400078e0a0c */
[----:B------:R0:W1:Y:S02]  /*02a0*/  F2I.FTZ.U32.TRUNC.NTZ R3, R2 ;  /* 0x0000000200037305 */ /* 0x000064000021f000 */
[----:B0-----:R-:W-:Y:S02]  /*02b0*/  IMAD.MOV.U32 R2, RZ, RZ, RZ ;  /* 0x000000ffff027224 */ /* 0x001fe400078e00ff */
[----:B-1----:R-:W-:-:S04]  /*02c0*/  IMAD.MOV R6, RZ, RZ, -R3 ;  /* 0x000000ffff067224 */ /* 0x002fc800078e0a03 */
[----:B------:R-:W-:Y:S02]  /*02d0*/  IMAD R9, R6, R7, RZ ;  /* 0x0000000706097224 */ /* 0x000fe400078e02ff */
[----:B------:R-:W-:Y:S02]  /*02e0*/  IMAD.MOV.U32 R6, RZ, RZ, R8 ;  /* 0x000000ffff067224 */ /* 0x000fe400078e0008 */
[----:B------:R-:W-:-:S06]  /*02f0*/  IMAD.HI.U32 R3, R3, R9, R2 ;  /* 0x0000000903037227 */ /* 0x000fcc00078e0002 */
[----:B------:R-:W-:-:S04]  /*0300*/  IMAD.HI.U32 R3, R3, R6, RZ ;  /* 0x0000000603037227 */ /* 0x000fc800078e00ff */
[----:B------:R-:W-:-:S05]  /*0310*/  IMAD R0, R3, R0, R6 ;  /* 0x0000000003007224 */ /* 0x000fca00078e0206 */
[----:B------:R-:W-:-:S13]  /*0320*/  ISETP.GT.U32.AND P1, PT, R7, R0, PT ;  /* 0x000000000700720c */ /* 0x000fda0003f24070 */
[----:B------:R-:W-:Y:S02]  /*0330*/  @!P1 IMAD.IADD R0, R0, 0x1, -R7 ;  /* 0x0000000100009824 */ /* 0x000fe400078e0a07 */
[----:B------:R-:W-:Y:S01]  /*0340*/  @!P1 VIADD R3, R3, 0x1 ;  /* 0x0000000103039836 */ /* 0x000fe20000000000 */
[----:B------:R-:W-:Y:S02]  /*0350*/  ISETP.NE.AND P1, PT, R4, RZ, PT ;  /* 0x000000ff0400720c */ /* 0x000fe40003f25270 */
[----:B------:R-:W-:Y:S02]  /*0360*/  ISETP.GE.U32.AND P0, PT, R0, R7, PT ;  /* 0x000000070000720c */ /* 0x000fe40003f06070 */
[----:B------:R-:W-:-:S04]  /*0370*/  LOP3.LUT R0, R5, R4, RZ, 0x3c, !PT ;  /* 0x0000000405007212 */ /* 0x000fc800078e3cff */
[----:B------:R-:W-:Y:S01]  /*0380*/  ISETP.GE.AND P2, PT, R0, RZ, PT ;  /* 0x000000ff0000720c */ /* 0x000fe20003f46270 */
[----:B------:R-:W-:-:S06]  /*0390*/  VIADD R0, R10, 0x7f ;  /* 0x0000007f0a007836 */ /* 0x000fcc0000000000 */
[----:B------:R-:W-:-:S04]  /*03a0*/  @P0 VIADD R3, R3, 0x1 ;  /* 0x0000000103030836 */ /* 0x000fc80000000000 */
[----:B------:R-:W-:Y:S01]  /*03b0*/  IMAD.MOV.U32 R2, RZ, RZ, R3 ;  /* 0x000000ffff027224 */ /* 0x000fe200078e0003 */
[----:B------:R-:W-:-:S03]  /*03c0*/  SHF.R.S32.HI R3, RZ, 0x1f, R0 ;  /* 0x0000001fff037819 */ /* 0x000fc60000011400 */
[----:B------:R-:W-:Y:S01]  /*03d0*/  @!P2 IMAD.MOV R2, RZ, RZ, -R2 ;  /* 0x000000ffff02a224 */ /* 0x000fe200078e0a02 */
[----:B------:R-:W-:Y:S02]  /*03e0*/  @!P1 LOP3.LUT R2, RZ, R4, RZ, 0x33, !PT ;  /* 0x00000004ff029212 */ /* 0x000fe400078e33ff */
[----:B------:R-:W-:-:S03]  /*03f0*/  LEA.HI R3, R3, R0, RZ, 0x7 ;  /* 0x0000000003037211 */ /* 0x000fc600078f38ff */
[----:B------:R-:W-:Y:S02]  /*0400*/  IMAD.SHL.U32 R6, R2, 0x8, RZ ;  /* 0x0000000802067824 */ /* 0x000fe400078e00ff */
[----:B------:R-:W-:-:S03]  /*0410*/  IMAD.MOV R2, RZ, RZ, -R2 ;  /* 0x000000ffff027224 */ /* 0x000fc600078e0a02 */
[----:B------:R-:W-:Y:S01]  /*0420*/  LEA.HI.SX32 R3, R3, -R6, 0x19 ;  /* 0x8000000603037211 */ /* 0x000fe200078fcaff */
[----:B------:R-:W-:-:S03]  /*0430*/  IMAD R4, R4, R2, R5 ;  /* 0x0000000204047224 */ /* 0x000fc600078e0205 */
[----:B------:R-:W-:Y:S02]  /*0440*/  VIMNMX R13, PT, PT, R3, 0x8, PT ;  /* 0x00000008030d7848 */ /* 0x000fe40003fe0100 */
[----:B------:R-:W-:Y:S02]  /*0450*/  IABS R9, R4 ;  /* 0x0000000400097213 */ /* 0x000fe40000000000 */
[----:B------:R-:W-:-:S04]  /*0460*/  IABS R7, R13 ;  /* 0x0000000d00077213 */ /* 0x000fc80000000000 */
[----:B------:R-:W0:Y:S08]  /*0470*/  I2F.RP R0, R7 ;  /* 0x0000000700007306 */ /* 0x000e300000209400 */
[----:B0-----:R-:W0:Y:S02]  /*0480*/  MUFU.RCP R0, R0 ;  /* 0x0000000000007308 */ /* 0x001e240000001000 */
[----:B0-----:R-:W-:-:S06]  /*0490*/  VIADD R3, R0, 0xffffffe ;  /* 0x0ffffffe00037836 */ /* 0x001fcc0000000000 */
[----:B------:R-:W0:Y:S02]  /*04a0*/  F2I.FTZ.U32.TRUNC.NTZ R3, R3 ;  /* 0x0000000300037305 */ /* 0x000e24000021f000 */
[----:B0-----:R-:W-:-:S04]  /*04b0*/  IMAD.MOV R8, RZ, RZ, -R3 ;  /* 0x000000ffff087224 */ /* 0x001fc800078e0a03 */
[----:B------:R-:W-:Y:S01]  /*04c0*/  IMAD.MOV.U32 R2, RZ, RZ, R8 ;  /* 0x000000ffff027224 */ /* 0x000fe200078e0008 */
[----:B------:R-:W-:-:S03]  /*04d0*/  IABS R8, R13 ;  /* 0x0000000d00087213 */ /* 0x000fc60000000000 */
[----:B------:R-:W-:Y:S02]  /*04e0*/  IMAD R5, R2, R7, RZ ;  /* 0x0000000702057224 */ /* 0x000fe400078e02ff */
[----:B------:R-:W-:Y:S02]  /*04f0*/  IMAD.MOV.U32 R2, RZ, RZ, RZ ;  /* 0x000000ffff027224 */ /* 0x000fe400078e00ff */
[----:B------:R-:W-:Y:S02]  /*0500*/  IMAD.MOV R0, RZ, RZ, -R8 ;  /* 0x000000ffff007224 */ /* 0x000fe400078e0a08 */
        /* <DEDUP_REMOVED lines=9> */
[----:B------:R-:W-:-:S07]  /*05a0*/  ISETP.GE.AND P2, PT, R0, RZ, PT ;  /* 0x000000ff0000720c */ /* 0x000fce0003f46270 */
[----:B------:R-:W-:-:S04]  /*05b0*/  @P0 VIADD R2, R2, 0x1 ;  /* 0x0000000102020836 */ /* 0x000fc80000000000 */
[----:B------:R-:W-:-:S04]  /*05c0*/  IMAD.MOV.U32 R0, RZ, RZ, R2 ;  /* 0x000000ffff007224 */ /* 0x000fc800078e0002 */
[----:B------:R-:W-:Y:S01]  /*05d0*/  @!P2 IMAD.MOV R0, RZ, RZ, -R0 ;  /* 0x000000ffff00a224 */ /* 0x000fe200078e0a00 */
[----:B------:R-:W-:-:S05]  /*05e0*/  @!P1 LOP3.LUT R0, RZ, R13, RZ, 0x33, !PT ;  /* 0x0000000dff009212 */ /* 0x000fca00078e33ff */
[----:B------:R-:W-:Y:S02]  /*05f0*/  IMAD.SHL.U32 R5, R0, 0x40, RZ ;  /* 0x0000004000057824 */ /* 0x000fe400078e00ff */
[----:B------:R-:W-:-:S03]  /*0600*/  IMAD.MOV R2, RZ, RZ, -R0 ;  /* 0x000000ffff027224 */ /* 0x000fc600078e0a00 */
[----:B------:R-:W-:Y:S01]  /*0610*/  LOP3.LUT R27, R5, R26, RZ, 0xfc, !PT ;  /* 0x0000001a051b7212 */ /* 0x000fe200078efcff */
[----:B------:R-:W-:Y:S01]  /*0620*/  IMAD R2, R13, R2, R4 ;  /* 0x000000020d027224 */ /* 0x000fe200078e0204 */
[C-C-:B------:R-:W-:Y:S02]  /*0630*/  LOP3.LUT R29, R5.reuse, 0x4, R26.reuse, 0xfe, !PT ;  /* 0x00000004051d7812 */ /* 0x140fe400078efe1a */
[C-C-:B------:R-:W-:Y:S01]  /*0640*/  LOP3.LUT R31, R5.reuse, 0x8, R26.reuse, 0xfe, !PT ;  /* 0x00000008051f7812 */ /* 0x140fe200078efe1a */
[----:B------:R0:W-:Y:S01]  /*0650*/  STL [R1+0x44], R27 ;  /* 0x0000441b01007387 */ /* 0x0001e20000100800 */
[C---:B------:R-:W-:Y:S01]  /*0660*/  LOP3.LUT R37, R5.reuse, 0xc, R26, 0xfe, !PT ;  /* 0x0000000c05257812 */ /* 0x040fe200078efe1a */
[----:B------:R-:W-:Y:S01]  /*0670*/  IMAD.IADD R3, R6, 0x1, R2 ;  /* 0x0000000106037824 */ /* 0x000fe200078e0202 */
[C-C-:B------:R-:W-:Y:S01]  /*0680*/  LOP3.LUT R39, R5.reuse, 0x10, R26.reuse, 0xfe, !PT ;  /* 0x0000001005277812 */ /* 0x140fe200078efe1a */
[----:B------:R0:W-:Y:S01]  /*0690*/  STL [R1+0x40], R29 ;  /* 0x0000401d01007387 */ /* 0x0001e20000100800 */
[----:B------:R-:W-:-:S02]  /*06a0*/  LOP3.LUT R41, R5, 0x14, R26, 0xfe, !PT ;  /* 0x0000001405297812 */ /* 0x000fc400078efe1a */
[C-C-:B------:R-:W-:Y:S01]  /*06b0*/  LOP3.LUT R43, R5.reuse, 0x18, R26.reuse, 0xfe, !PT ;  /* 0x00000018052b7812 */ /* 0x140fe200078efe1a */
[----:B------:R0:W-:Y:S01]  /*06c0*/  STL [R1+0x3c], R31 ;  /* 0x00003c1f01007387 */ /* 0x0001e20000100800 */
[C-C-:B------:R-:W-:Y:S02]  /*06d0*/  LOP3.LUT R45, R5.reuse, 0x1c, R26.reuse, 0xfe, !PT ;  /* 0x0000001c052d7812 */ /* 0x140fe400078efe1a */
[C-C-:B------:R-:W-:Y:S01]  /*06e0*/  LOP3.LUT R46, R5.reuse, 0x20, R26.reuse, 0xfe, !PT ;  /* 0x00000020052e7812 */ /* 0x140fe200078efe1a */
[----:B------:R0:W-:Y:S01]  /*06f0*/  STL [R1+0x38], R37 ;  /* 0x0000382501007387 */ /* 0x0001e20000100800 */
[C-C-:B------:R-:W-:Y:S02]  /*0700*/  LOP3.LUT R47, R5.reuse, 0x24, R26.reuse, 0xfe, !PT ;  /* 0x00000024052f7812 */ /* 0x140fe400078efe1a */
[----:B------:R-:W-:Y:S01]  /*0710*/  LOP3.LUT R48, R5, 0x28, R26, 0xfe, !PT ;  /* 0x0000002805307812 */ /* 0x000fe200078efe1a */
[----:B------:R0:W-:Y:S01]  /*0720*/  STL [R1+0x34], R39 ;  /* 0x0000342701007387 */ /* 0x0001e20000100800 */
[----:B------:R-:W-:-:S02]  /*0730*/  LOP3.LUT R2, R15, 0x7f, RZ, 0xc0, !PT ;  /* 0x0000007f0f027812 */ /* 0x000fc400078ec0ff */
[C-C-:B------:R-:W-:Y:S01]  /*0740*/  LOP3.LUT R49, R5.reuse, 0x2c, R26.reuse, 0xfe, !PT ;  /* 0x0000002c05317812 */ /* 0x140fe200078efe1a */
[----:B------:R0:W-:Y:S01]  /*0750*/  STL [R1+0x30], R41 ;  /* 0x0000302901007387 */ /* 0x0001e20000100800 */
[----:B------:R-:W-:Y:S01]  /*0760*/  LOP3.LUT R50, R5, 0x30, R26, 0xfe, !PT ;  /* 0x0000003005327812 */ /* 0x000fe200078efe1a */
[----:B------:R-:W-:Y:S01]  /*0770*/  IMAD R25, R3, 0x80, R2 ;  /* 0x0000008003197824 */ /* 0x000fe200078e0202 */
[C-C-:B------:R-:W-:Y:S01]  /*0780*/  LOP3.LUT R51, R5.reuse, 0x34, R26.reuse, 0xfe, !PT ;  /* 0x0000003405337812 */ /* 0x140fe200078efe1a */
[----:B------:R0:W-:Y:S01]  /*0790*/  STL [R1+0x2c], R43 ;  /* 0x00002c2b01007387 */ /* 0x0001e20000100800 */
[C-C-:B------:R-:W-:Y:S02]  /*07a0*/  LOP3.LUT R52, R5.reuse, 0x38, R26.reuse, 0xfe, !PT ;  /* 0x0000003805347812 */ /* 0x140fe400078efe1a */
[----:B------:R-:W-:Y:S01]  /*07b0*/  LOP3.LUT R53, R5, 0x3c, R26, 0xfe, !PT ;  /* 0x0000003c05357812 */ /* 0x000fe200078efe1a */
[----:B------:R0:W-:Y:S04]  /*07c0*/  STL [R1+0x28], R45 ;  /* 0x0000282d01007387 */ /* 0x0001e80000100800 */
        /* <DEDUP_REMOVED lines=8> */
[----:B------:R0:W-:Y:S01]  /*0850*/  STL [R1+0x48], R25 ;  /* 0x0000481901007387 */ /* 0x0001e20000100800 */
[----:B------:R-:W-:Y:S05]  /*0860*/  BRA.U UP0, `(.L_x_0) ;  /* 0x0000000100247547 */ /* 0x000fea000b800000 */
[C---:B------:R-:W-:Y:S01]  /*0870*/  IMAD.SHL.U32 R2, R15.reuse, 0x2, RZ ;  /* 0x000000020f027824 */ /* 0x040fe200078e00ff */
[----:B------:R-:W-:Y:S01]  /*0880*/  CS2R R56, SRZ ;  /* 0x0000000000387805 */ /* 0x000fe2000001ff00 */
[----:B------:R-:W-:Y:S01]  /*0890*/  IMAD.SHL.U32 R0, R15, 0x40, RZ ;  /* 0x000000400f007824 */ /* 0x000fe200078e00ff */
[----:B------:R-:W-:Y:S02]  /*08a0*/  CS2R R32, SRZ ;  /* 0x0000000000207805 */ /* 0x000fe4000001ff00 */
[----:B------:R-:W-:Y:S01]  /*08b0*/  CS2R R58, SRZ ;  /* 0x00000000003a7805 */ /* 0x000fe2000001ff00 */
[----:B------:R1:W-:Y:S01]  /*08c0*/  STL [R1+0x4c], R2 ;  /* 0x00004c0201007387 */ /* 0x0003e20000100800 */
[----:B------:R-:W-:-:S03]  /*08d0*/  CS2R R34, SRZ ;  /* 0x0000000000227805 */ /* 0x000fc6000001ff00 */
[----:B------:R1:W-:Y:S01]  /*08e0*/  STL [R1+0x50], R0 ;  /* 0x0000500001007387 */ /* 0x0003e20000100800 */
[----:B------:R-:W-:Y:S05]  /*08f0*/  BRA `(.L_x_1) ;  /* 0x0000003000247947 */ /* 0x000fea0003800000 */
.L_x_0:
[----:B------:R-:W-:Y:S01]  /*0900*/  IABS R3, R11 ;  /* 0x0000000b00037213 */ /* 0x000fe20000000000 */
[----:B------:R-:W-:Y:S01]  /*0910*/  IMAD.SHL.U32 R16, R15, 0x2, RZ ;  /* 0x000000020f107824 */ /* 0x000fe200078e00ff */
[----:B------:R-:W-:Y:S01]  /*0920*/  IABS R4, R10 ;  /* 0x0000000a00047213 */ /* 0x000fe20000000000 */
[----:B------:R-:W1:Y:S01]  /*0930*/  LDCU UR6, c[0x0][0x3a4] ;  /* 0x00007480ff0677ac */ /* 0x000e620008000800 */
[----:B------:R-:W2:Y:S01]  /*0940*/  I2F.RP R0, R3 ;  /* 0x0000000300007306 */ /* 0x000ea20000209400 */
[----:B------:R-:W-:Y:S01]  /*0950*/  IABS R17, R52 ;  /* 0x0000003400117213 */ /* 0x000fe20000000000 */
[----:B------:R3:W-:Y:S01]  /*0960*/  STL [R1+0x4c], R16 ;  /* 0x00004c1001007387 */ /* 0x0007e20000100800 */
[----:B------:R-:W-:Y:S01]  /*0970*/  IABS R20, R49 ;  /* 0x0000003100147213 */ /* 0x000fe20000000000 */
[----:B------:R-:W4:Y:S01]  /*0980*/  LDCU.128 UR12, c[0x0][0x380] ;  /* 0x00007000ff0c77ac */ /* 0x000f220008000c00 */
[----:B------:R-:W-:Y:S01]  /*0990*/  IABS R44, R27 ;  /* 0x0000001b002c7213 */ /* 0x000fe20000000000 */
[----:B------:R-:W5:Y:S01]  /*09a0*/  LDC R95, c[0x0][0x3ac] ;  /* 0x0000eb00ff5f7b82 */ /* 0x000f620000000800 */
[----:B------:R-:W-:Y:S01]  /*09b0*/  IABS R18, R50 ;  /* 0x0000003200127213 */ /* 0x000fe20000000000 */
[----:B------:R-:W0:Y:S01]  /*09c0*/  I2F.RP R5, R4 ;  /* 0x0000000400057306 */ /* 0x000e220000209400 */
[----:B------:R-:W-:-:S02]  /*09d0*/  IABS R22, R48 ;  /* 0x0000003000167213 */ /* 0x000fc40000000000 */
[----:B------:R-:W-:Y:S02]  /*09e0*/  CS2R R56, SRZ ;  /* 0x0000000000387805 */ /* 0x000fe4000001ff00 */
[----:B------:R-:W-:Y:S02]  /*09f0*/  IABS R23, R47 ;  /* 0x0000002f00177213 */ /* 0x000fe40000000000 */
[----:B------:R-:W-:Y:S02]  /*0a00*/  CS2R R58, SRZ ;  /* 0x00000000003a7805 */ /* 0x000fe4000001ff00 */
[----:B---3--:R-:W-:Y:S02]  /*0a10*/  LOP3.LUT R16, R16, 0x10, RZ, 0xc0, !PT ;  /* 0x0000001010107812 */ /* 0x008fe400078ec0ff */
[----:B------:R-:W-:Y:S02]  /*0a20*/  CS2R R60, SRZ ;  /* 0x00000000003c7805 */ /* 0x000fe4000001ff00 */
[----:B------:R-:W-:Y:S01]  /*0a30*/  IABS R34, R41 ;  /* 0x0000002900227213 */ /* 0x000fe20000000000 */
[----:B--2---:R-:W2:Y:S01]  /*0a40*/  MUFU.RCP R0, R0 ;  /* 0x0000000000007308 */ /* 0x004ea20000001000 */
[----:B------:R-:W-:-:S02]  /*0a50*/  IABS R30, R45 ;  /* 0x0000002d001e7213 */ /* 0x000fc40000000000 */
[----:B------:R-:W-:Y:S02]  /*0a60*/  CS2R R62, SRZ ;  /* 0x00000000003e7805 */ /* 0x000fe4000001ff00 */
[----:B------:R-:W-:Y:S02]  /*0a70*/  IABS R32, R43 ;  /* 0x0000002b00207213 */ /* 0x000fe40000000000 */
[----:B------:R-:W-:Y:S02]  /*0a80*/  CS2R R64, SRZ ;  /* 0x0000000000407805 */ /* 0x000fe4000001ff00 */
[----:B------:R-:W-:Y:S02]  /*0a90*/  IABS R36, R39 ;  /* 0x0000002700247213 */ /* 0x000fe40000000000 */
[----:B------:R-:W-:Y:S02]  /*0aa0*/  CS2R R66, SRZ ;  /* 0x0000000000427805 */ /* 0x000fe4000001ff00 */
[----:B------:R-:W-:Y:S01]  /*0ab0*/  IABS R38, R37 ;  /* 0x0000002500267213 */ /* 0x000fe20000000000 */
[----:B0-----:R-:W0:Y:S01]  /*0ac0*/  MUFU.RCP R5, R5 ;  /* 0x0000000500057308 */ /* 0x001e220000001000 */
[----:B------:R-:W-:-:S02]  /*0ad0*/  IABS R40, R31 ;  /* 0x0000001f00287213 */ /* 0x000fc40000000000 */
[----:B------:R-:W-:Y:S02]  /*0ae0*/  IABS R42, R29 ;  /* 0x0000001d002a7213 */ /* 0x000fe40000000000 */
[----:B------:R-:W-:Y:S01]  /*0af0*/  LOP3.LUT R54, R26, 0x7c, RZ, 0xfc, !PT ;  /* 0x0000007c1a367812 */ /* 0x000fe200078efcff */
[----:B-----5:R-:W-:Y:S01]  /*0b00*/  IMAD R2, R2, R95, RZ ;  /* 0x0000005f02027224 */ /* 0x020fe200078e02ff */
[C---:B------:R-:W-:Y:S01]  /*0b10*/  LOP3.LUT R124, R26.reuse, 0x70, RZ, 0xfc, !PT ;  /* 0x000000701a7c7812 */ /* 0x040fe200078efcff */
[----:B------:R-:W-:Y:S01]  /*0b20*/  IMAD.SHL.U32 R95, R95, 0x80, RZ ;  /* 0x000000805f5f7824 */ /* 0x000fe200078e00ff */
[----:B------:R-:W-:Y:S01]  /*0b30*/  LOP3.LUT R122, R26, 0x68, RZ, 0xfc, !PT ;  /* 0x000000681a7a7812 */ /* 0x000fe200078efcff */
[----:B--2---:R-:W-:Y:S01]  /*0b40*/  VIADD R8, R0, 0xffffffe ;  /* 0x0ffffffe00087836 */ /* 0x004fe20000000000 */
[C---:B------:R-:W-:Y:S02]  /*0b50*/  LOP3.LUT R120, R26.reuse, 0x60, RZ, 0xfc, !PT ;  /* 0x000000601a787812 */ /* 0x040fe400078efcff */
[C---:B------:R-:W-:Y:S01]  /*0b60*/  LOP3.LUT R118, R26.reuse, 0x58, RZ, 0xfc, !PT ;  /* 0x000000581a767812 */ /* 0x040fe200078efcff */
[----:B------:R2:W3:Y:S01]  /*0b70*/  F2I.FTZ.U32.TRUNC.NTZ R9, R8 ;  /* 0x0000000800097305 */ /* 0x0004e2000021f000 */
[----:B------:R-:W-:Y:S01]  /*0b80*/  LOP3.LUT R116, R26, 0x50, RZ, 0xfc, !PT ;  /* 0x000000501a747812 */ /* 0x000fe200078efcff */
[----:B0-----:R-:W-:Y:S01]  /*0b90*/  VIADD R6, R5, 0xffffffe ;  /* 0x0ffffffe05067836 */ /* 0x001fe20000000000 */
[----:B------:R-:W-:-:S02]  /*0ba0*/  LOP3.LUT R5, R15, 0x180, RZ, 0xc0, !PT ;  /* 0x000001800f057812 */ /* 0x000fc400078ec0ff */
[----:B------:R-:W-:-:S03]  /*0bb0*/  LOP3.LUT R114, R26, 0x48, RZ, 0xfc, !PT ;  /* 0x000000481a727812 */ /* 0x000fc600078efcff */
[----:B------:R0:W5:Y:S01]  /*0bc0*/  F2I.FTZ.U32.TRUNC.NTZ R7, R6 ;  /* 0x0000000600077305 */ /* 0x000162000021f000 */
[----:B--2---:R-:W-:Y:S01]  /*0bd0*/  IMAD.MOV.U32 R8, RZ, RZ, RZ ;  /* 0x000000ffff087224 */ /* 0x004fe200078e00ff */
[----:B------:R-:W-:Y:S02]  /*0be0*/  LEA.HI R16, R5, R16, RZ, 0x1e ;  /* 0x0000001005107211 */ /* 0x000fe400078ff0ff */
[----:B------:R-:W-:Y:S01]  /*0bf0*/  LOP3.LUT R112, R26, 0x40, RZ, 0xfc, !PT ;  /* 0x000000401a707812 */ /* 0x000fe200078efcff */
[----:B---3--:R-:W-:-:S04]  /*0c00*/  IMAD.MOV R12, RZ, RZ, -R9 ;  /* 0x000000ffff0c7224 */ /* 0x008fc800078e0a09 */
[----:B------:R-:W-:Y:S01]  /*0c10*/  IMAD R13, R12, R3, RZ ;  /* 0x000000030c0d7224 */ /* 0x000fe200078e02ff */
[----:B------:R-:W-:-:S03]  /*0c20*/  IABS R12, R53 ;  /* 0x00000035000c7213 */ /* 0x000fc60000000000 */
[----:B------:R-:W-:Y:S01]  /*0c30*/  IMAD.HI.U32 R0, R9, R13, R8 ;  /* 0x0000000d09007227 */ /* 0x000fe200078e0008 */
[----:B------:R-:W-:-:S03]  /*0c40*/  LOP3.LUT R9, R15, 0x7, RZ, 0xc0, !PT ;  /* 0x000000070f097812 */ /* 0x000fc600078ec0ff */
[----:B------:R-:W-:Y:S02]  /*0c50*/  IMAD.MOV.U32 R13, RZ, RZ, R12 ;  /* 0x000000ffff0d7224 */ /* 0x000fe400078e000c */
[C---:B------:R-:W-:Y:S02]  /*0c60*/  IMAD.SHL.U32 R12, R9.reuse, 0x100, RZ ;  /* 0x00000100090c7824 */ /* 0x040fe400078e00ff */
[----:B------:R-:W-:Y:S02]  /*0c70*/  IMAD.SHL.U32 R9, R9, 0x10, RZ ;  /* 0x0000001009097824 */ /* 0x000fe400078e00ff */
[----:B0-----:R-:W-:-:S04]  /*0c80*/  IMAD.HI.U32 R6, R0, R13, RZ ;  /* 0x0000000d00067227 */ /* 0x001fc800078e00ff */
[----:B------:R-:W-:Y:S02]  /*0c90*/  IMAD.IADD R9, R12, 0x1, R9 ;  /* 0x000000010c097824 */ /* 0x000fe400078e0209 */
[----:B-----5:R-:W-:Y:S02]  /*0ca0*/  IMAD.MOV R19, RZ, RZ, -R7 ;  /* 0x000000ffff137224 */ /* 0x020fe400078e0a07 */
[----:B------:R-:W-:Y:S01]  /*0cb0*/  IMAD.MOV R12, RZ, RZ, -R6 ;  /* 0x000000ffff0c7224 */ /* 0x000fe200078e0a06 */
[----:B------:R-:W-:Y:S01]  /*0cc0*/  LOP3.LUT R5, R9, R16, RZ, 0x3c, !PT ;  /* 0x0000001009057212 */ /* 0x000fe200078e3cff */
[----:B------:R-:W-:Y:S01]  /*0cd0*/  IMAD.HI.U32 R8, R0, R17, RZ ;  /* 0x0000001100087227 */ /* 0x000fe200078e00ff */
[----:B------:R-:W-:-:S03]  /*0ce0*/  IABS R16, R51 ;  /* 0x0000003300107213 */ /* 0x000fc60000000000 */
[----:B------:R-:W-:Y:S02]  /*0cf0*/  IMAD R19, R19, R4, RZ ;  /* 0x0000000413137224 */ /* 0x000fe400078e02ff */
[----:B------:R-:W-:Y:S02]  /*0d00*/  IMAD.MOV.U32 R6, RZ, RZ, RZ ;  /* 0x000000ffff067224 */ /* 0x000fe400078e00ff */
[----:B------:R-:W-:Y:S02]  /*0d10*/  IMAD.MOV R8, RZ, RZ, -R8 ;  /* 0x000000ffff087224 */ /* 0x000fe400078e0a08 */
[----:B------:R-:W-:-:S04]  /*0d20*/  IMAD.HI.U32 R19, R7, R19, R6 ;  /* 0x0000001307137227 */ /* 0x000fc800078e0006 */
[----:B------:R-:W-:-:S04]  /*0d30*/  IMAD.HI.U32 R7, R0, R16, RZ ;  /* 0x0000001000077227 */ /* 0x000fc800078e00ff */
[C---:B------:R-:W-:Y:S02]  /*0d40*/  IMAD R6, R3.reuse, R12, R13 ;  /* 0x0000000c03067224 */ /* 0x040fe400078e020d */
[C---:B------:R-:W-:Y:S02]  /*0d50*/  IMAD R8, R3.reuse, R8, R17 ;  /* 0x0000000803087224 */ /* 0x040fe400078e0211 */
[----:B------:R-:W-:Y:S01]  /*0d60*/  IMAD.HI.U32 R12, R0, R20, RZ ;  /* 0x00000014000c7227 */ /* 0x000fe200078e00ff */
[C---:B------:R-:W-:Y:S02]  /*0d70*/  ISETP.GT.U32.AND P0, PT, R3.reuse, R6, PT ;  /* 0x000000060300720c */ /* 0x040fe40003f04070 */
[----:B------:R-:W-:Y:S01]  /*0d80*/  ISETP.GT.U32.AND P1, PT, R3, R8, PT ;  /* 0x000000080300720c */ /* 0x000fe20003f24070 */
[----:B------:R-:W-:Y:S02]  /*0d90*/  IMAD.MOV R17, RZ, RZ, -R7 ;  /* 0x000000ffff117224 */ /* 0x000fe400078e0a07 */
[----:B------:R-:W-:-:S02]  /*0da0*/  IMAD.MOV R21, RZ, RZ, -R12 ;  /* 0x000000ffff157224 */ /* 0x000fc400078e0a0c */
[----:B------:R-:W-:Y:S02]  /*0db0*/  IMAD R12, R3, R17, R16 ;  /* 0x00000011030c7224 */ /* 0x000fe400078e0210 */
[----:B------:R-:W-:-:S03]  /*0dc0*/  IMAD.HI.U32 R17, R0, R44, RZ ;  /* 0x0000002c00117227 */ /* 0x000fc600078e00ff */
[----:B------:R-:W-:Y:S01]  /*0dd0*/  ISETP.GT.U32.AND P2, PT, R3, R12, PT ;  /* 0x0000000c0300720c */ /* 0x000fe20003f44070 */
[----:B------:R-:W-:-:S04]  /*0de0*/  IMAD.HI.U32 R9, R0, R18, RZ ;  /* 0x0000001200097227 */ /* 0x000fc800078e00ff */
[----:B------:R-:W-:-:S04]  /*0df0*/  IMAD.HI.U32 R13, R0, R22, RZ ;  /* 0x00000016000d7227 */ /* 0x000fc800078e00ff */
[----:B------:R-:W-:-:S04]  /*0e00*/  IMAD.HI.U32 R7, R0, R23, RZ ;  /* 0x0000001700077227 */ /* 0x000fc800078e00ff */
[----:B------:R-:W-:Y:S02]  /*0e10*/  IMAD.MOV R17, RZ, RZ, -R17 ;  /* 0x000000ffff117224 */ /* 0x000fe400078e0a11 */
[----:B------:R-:W-:Y:S02]  /*0e20*/  IMAD.MOV R9, RZ, RZ, -R9 ;  /* 0x000000ffff097224 */ /* 0x000fe400078e0a09 */
[----:B------:R-:W-:Y:S02]  /*0e30*/  IMAD.MOV R13, RZ, RZ, -R13 ;  /* 0x000000ffff0d7224 */ /* 0x000fe400078e0a0d */
[----:B------:R-:W-:Y:S01]  /*0e40*/  IMAD.MOV R28, RZ, RZ, -R7 ;  /* 0x000000ffff1c7224 */ /* 0x000fe200078e0a07 */
[----:B------:R-:W-:Y:S01]  /*0e50*/  IABS R7, R46 ;  /* 0x0000002e00077213 */ /* 0x000fe20000000000 */
[C---:B------:R-:W-:Y:S01]  /*0e60*/  IMAD R44, R3.reuse, R17, R44 ;  /* 0x00000011032c7224 */ /* 0x040fe200078e022c */
[----:B------:R-:W-:Y:S01]  /*0e70*/  IABS R17, R25 ;  /* 0x0000001900117213 */ /* 0x000fe20000000000 */
[----:B------:R-:W-:-:S02]  /*0e80*/  IMAD R16, R3, R9, R18 ;  /* 0x0000000903107224 */ /* 0x000fc400078e0212 */
[C---:B------:R-:W-:Y:S01]  /*0e90*/  IMAD R18, R3.reuse, R21, R20 ;  /* 0x0000001503127224 */ /* 0x040fe200078e0214 */
[C---:B------:R-:W-:Y:S01]  /*0ea0*/  ISETP.GT.U32.AND P3, PT, R3.reuse, R44, PT ;  /* 0x0000002c0300720c */ /* 0x040fe20003f64070 */
[C---:B------:R-:W-:Y:S02]  /*0eb0*/  IMAD R20, R3.reuse, R13, R22 ;  /* 0x0000000d03147224 */ /* 0x040fe400078e0216 */
[C---:B------:R-:W-:Y:S02]  /*0ec0*/  IMAD R22, R3.reuse, R28, R23 ;  /* 0x0000001c03167224 */ /* 0x040fe400078e0217 */
[----:B------:R-:W-:Y:S02]  /*0ed0*/  IMAD.MOV.U32 R28, RZ, RZ, R7 ;  /* 0x000000ffff1c7224 */ /* 0x000fe400078e0007 */
[----:B------:R-:W-:Y:S01]  /*0ee0*/  @!P0 IMAD.IADD R6, R6, 0x1, -R3 ;  /* 0x0000000106068824 */ /* 0x000fe200078e0a03 */
[----:B------:R-:W-:Y:S01]  /*0ef0*/  ISETP.GT.U32.AND P0, PT, R3, R18, PT ;  /* 0x000000120300720c */ /* 0x000fe20003f04070 */
[----:B------:R-:W-:-:S03]  /*0f00*/  IMAD.HI.U32 R7, R0, R28, RZ ;  /* 0x0000001c00077227 */ /* 0x000fc600078e00ff */
[----:B------:R-:W-:Y:S01]  /*0f10*/  ISETP.GT.U32.AND P5, PT, R3, R6, PT ;  /* 0x000000060300720c */ /* 0x000fe20003fa4070 */
[----:B------:R-:W-:Y:S02]  /*0f20*/  IMAD.MOV R21, RZ, RZ, -R7 ;  /* 0x000000ffff157224 */ /* 0x000fe400078e0a07 */
[----:B------:R-:W-:-:S04]  /*0f30*/  IMAD.HI.U32 R7, R0, R34, RZ ;  /* 0x0000002200077227 */ /* 0x000fc800078e00ff */
[----:B------:R-:W-:Y:S02]  /*0f40*/  @!P3 IMAD.IADD R44, R44, 0x1, -R3 ;  /* 0x000000012c2cb824 */ /* 0x000fe400078e0a03 */
[----:B------:R-:W-:-:S03]  /*0f50*/  IMAD.HI.U32 R9, R0, R30, RZ ;  /* 0x0000001e00097227 */ /* 0x000fc600078e00ff */
[----:B------:R-:W-:Y:S01]  /*0f60*/  ISETP.GT.U32.AND P6, PT, R3, R44, PT ;  /* 0x0000002c0300720c */ /* 0x000fe20003fc4070 */
[----:B------:R-:W-:-:S04]  /*0f70*/  IMAD.HI.U32 R13, R0, R32, RZ ;  /* 0x00000020000d7227 */ /* 0x000fc800078e00ff */
[----:B------:R-:W-:Y:S02]  /*0f80*/  IMAD.MOV R7, RZ, RZ, -R7 ;  /* 0x000000ffff077224 */ /* 0x000fe400078e0a07 */
[----:B------:R-:W-:Y:S01]  /*0f90*/  @!P1 IMAD.IADD R8, R8, 0x1, -R3 ;  /* 0x0000000108089824 */ /* 0x000fe200078e0a03 */
[C---:B------:R-:W-:Y:S01]  /*0fa0*/  ISETP.GT.U32.AND P1, PT, R3.reuse, R20, PT ;  /* 0x000000140300720c */ /* 0x040fe20003f24070 */
[----:B------:R-:W-:Y:S02]  /*0fb0*/  IMAD.MOV R9, RZ, RZ, -R9 ;  /* 0x000000ffff097224 */ /* 0x000fe400078e0a09 */
[----:B------:R-:W-:Y:S01]  /*0fc0*/  IMAD.MOV R13, RZ, RZ, -R13 ;  /* 0x000000ffff0d7224 */ /* 0x000fe200078e0a0d */
[C---:B------:R-:W-:Y:S01]  /*0fd0*/  ISETP.GT.U32.AND P3, PT, R3.reuse, R8, PT ;  /* 0x000000080300720c */ /* 0x040fe20003f64070 */
[C---:B------:R-:W-:Y:S02]  /*0fe0*/  IMAD R34, R3.reuse, R7, R34 ;  /* 0x0000000703227224 */ /* 0x040fe400078e0222 */
[----:B------:R-:W-:-:S02]  /*0ff0*/  IMAD R28, R3, R21, R28 ;  /* 0x00000015031c7224 */ /* 0x000fc400078e021c */
[----:B------:R-:W-:-:S04]  /*1000*/  IMAD.HI.U32 R7, R0, R36, RZ ;  /* 0x0000002400077227 */ /* 0x000fc800078e00ff */
[C---:B------:R-:W-:Y:S02]  /*1010*/  IMAD R30, R3.reuse, R9, R30 ;  /* 0x00000009031e7224 */ /* 0x040fe400078e021e */
[C---:B------:R-:W-:Y:S02]  /*1020*/  IMAD R32, R3.reuse, R13, R32 ;  /* 0x0000000d03207224 */ /* 0x040fe400078e0220 */
[----:B------:R-:W-:Y:S01]  /*1030*/  @!P2 IMAD.IADD R12, R12, 0x1, -R3 ;  /* 0x000000010c0ca824 */ /* 0x000fe200078e0a03 */
[----:B------:R-:W-:Y:S01]  /*1040*/  ISETP.GT.U32.AND P2, PT, R3, R16, PT ;  /* 0x000000100300720c */ /* 0x000fe20003f44070 */
[----:B------:R-:W-:-:S03]  /*1050*/  IMAD.HI.U32 R9, R0, R38, RZ ;  /* 0x0000002600097227 */ /* 0x000fc600078e00ff */
[C---:B------:R-:W-:Y:S01]  /*1060*/  ISETP.GT.U32.AND P4, PT, R3.reuse, R12, PT ;  /* 0x0000000c0300720c */ /* 0x040fe20003f84070 */
[----:B------:R-:W-:Y:S02]  /*1070*/  IMAD.MOV R13, RZ, RZ, -R7 ;  /* 0x000000ffff0d7224 */ /* 0x000fe400078e0a07 */
[----:B------:R-:W-:Y:S01]  /*1080*/  @!P5 IMAD.IADD R6, R6, 0x1, -R3 ;  /* 0x000000010606d824 */ /* 0x000fe200078e0a03 */
[----:B------:R-:W-:Y:S01]  /*1090*/  ISETP.GT.U32.AND P5, PT, R3, R28, PT ;  /* 0x0000001c0300720c */ /* 0x000fe20003fa4070 */
[----:B------:R-:W-:-:S04]  /*10a0*/  IMAD.HI.U32 R7, R0, R40, RZ ;  /* 0x0000002800077227 */ /* 0x000fc800078e00ff */
[----:B------:R-:W-:-:S04]  /*10b0*/  IMAD.HI.U32 R0, R0, R42, RZ ;  /* 0x0000002a00007227 */ /* 0x000fc800078e00ff */
[----:B------:R-:W-:Y:S02]  /*10c0*/  IMAD.MOV R9, RZ, RZ, -R9 ;  /* 0x000000ffff097224 */ /* 0x000fe400078e0a09 */
[----:B------:R-:W-:Y:S02]  /*10d0*/  IMAD.MOV R0, RZ, RZ, -R0 ;  /* 0x000000ffff007224 */ /* 0x000fe400078e0a00 */
[C---:B------:R-:W-:Y:S02]  /*10e0*/  IMAD R38, R3.reuse, R9, R38 ;  /* 0x0000000903267224 */ /* 0x040fe400078e0226 */
[--C-:B------:R-:W-:Y:S01]  /*10f0*/  @!P6 IMAD.IADD R44, R44, 0x1, -R3.reuse ;  /* 0x000000012c2ce824 */ /* 0x100fe200078e0a03 */
[C---:B------:R-:W-:Y:S01]  /*1100*/  ISETP.GT.U32.AND P6, PT, R3.reuse, R22, PT ;  /* 0x000000160300720c */ /* 0x040fe20003fc4070 */
[C---:B------:R-:W-:Y:S02]  /*1110*/  IMAD R42, R3.reuse, R0, R42 ;  /* 0x00000000032a7224 */ /* 0x040fe400078e022a */
[----:B------:R-:W-:Y:S01]  /*1120*/  @!P3 IMAD.IADD R8, R8, 0x1, -R3 ;  /* 0x000000010808b824 */ /* 0x000fe200078e0a03 */
[----:B------:R-:W-:Y:S01]  /*1130*/  ISETP.GT.U32.AND P3, PT, R3, R30, PT ;  /* 0x0000001e0300720c */ /* 0x000fe20003f64070 */
[----:B------:R-:W-:-:S04]  /*1140*/  IMAD.HI.U32 R19, R19, R17, RZ ;  /* 0x0000001113137227 */ /* 0x000fc800078e00ff */
[--C-:B------:R-:W-:Y:S01]  /*1150*/  @!P1 IMAD.IADD R20, R20, 0x1, -R3.reuse ;  /* 0x0000000114149824 */ /* 0x100fe200078e0a03 */
[C---:B------:R-:W-:Y:S01]  /*1160*/  ISETP.GT.U32.AND P1, PT, R3.reuse, R38, PT ;  /* 0x000000260300720c */ /* 0x040fe20003f24070 */
[C---:B------:R-:W-:Y:S02]  /*1170*/  IMAD R36, R3.reuse, R13, R36 ;  /* 0x0000000d03247224 */ /* 0x040fe400078e0224 */
[----:B------:R-:W-:Y:S01]  /*1180*/  @!P5 IMAD.IADD R28, R28, 0x1, -R3 ;  /* 0x000000011c1cd824 */ /* 0x000fe200078e0a03 */
[C---:B------:R-:W-:Y:S01]  /*1190*/  ISETP.GT.U32.AND P5, PT, R3.reuse, R42, PT ;  /* 0x0000002a0300720c */ /* 0x040fe20003fa4070 */
[----:B------:R-:W-:Y:S02]  /*11a0*/  IMAD.MOV R7, RZ, RZ, -R7 ;  /* 0x000000ffff077224 */ /* 0x000fe400078e0a07 */
[----:B------:R-:W-:Y:S02]  /*11b0*/  IMAD.MOV R19, RZ, RZ, -R19 ;  /* 0x000000ffff137224 */ /* 0x000fe400078e0a13 */
[--C-:B------:R-:W-:Y:S01]  /*11c0*/  @!P2 IMAD.IADD R16, R16, 0x1, -R3.reuse ;  /* 0x000000011010a824 */ /* 0x100fe200078e0a03 */
[C---:B------:R-:W-:Y:S01]  /*11d0*/  ISETP.GT.U32.AND P2, PT, R3.reuse, R34, PT ;  /* 0x000000220300720c */ /* 0x040fe20003f44070 */
[--C-:B------:R-:W-:Y:S01]  /*11e0*/  @!P4 IMAD.IADD R12, R12, 0x1, -R3.reuse ;  /* 0x000000010c0cc824 */ /* 0x100fe200078e0a03 */
[C---:B------:R-:W-:Y:S01]  /*11f0*/  ISETP.GT.U32.AND P4, PT, R3.reuse, R32, PT ;  /* 0x000000200300720c */ /* 0x040fe20003f84070 */
[----:B------:R-:W-:Y:S01]  /*1200*/  @!P0 IMAD.IADD R18, R18, 0x1, -R3 ;  /* 0x0000000112128824 */ /* 0x000fe200078e0a03 */
[C---:B------:R-:W-:Y:S01]  /*1210*/  ISETP.GT.U32.AND P0, PT, R3.reuse, R36, PT ;  /* 0x000000240300720c */ /* 0x040fe20003f04070 */
[----:B------:R-:W-:-:S02]  /*1220*/  IMAD R40, R3, R7, R40 ;  /* 0x0000000703287224 */ /* 0x000fc400078e0228 */
[----:B------:R-:W-:Y:S02]  /*1230*/  IMAD R7, R4, R19, R17 ;  /* 0x0000001304077224 */ /* 0x000fe400078e0211 */
[--C-:B------:R-:W-:Y:S01]  /*1240*/  @!P6 IMAD.IADD R22, R22, 0x1, -R3.reuse ;  /* 0x000000011616e824 */ /* 0x100fe200078e0a03 */
[C---:B------:R-:W-:Y:S01]  /*1250*/  ISETP.GT.U32.AND P6, PT, R3.reuse, R40, PT ;  /* 0x000000280300720c */ /* 0x040fe20003fc4070 */
[--C-:B------:R-:W-:Y:S01]  /*1260*/  @!P3 IMAD.IADD R30, R30, 0x1, -R3.reuse ;  /* 0x000000011e1eb824 */ /* 0x100fe200078e0a03 */
[----:B------:R-:W-:Y:S01]  /*1270*/  ISETP.GT.U32.AND P3, PT, R4, R7, PT ;  /* 0x000000070400720c */ /* 0x000fe20003f64070 */
[--C-:B------:R-:W-:Y:S01]  /*1280*/  @!P1 IMAD.IADD R38, R38, 0x1, -R3.reuse ;  /* 0x0000000126269824 */ /* 0x100fe200078e0a03 */
[C---:B------:R-:W-:Y:S01]  /*1290*/  ISETP.GT.U32.AND P1, PT, R3.reuse, R22, PT ;  /* 0x000000160300720c */ /* 0x040fe20003f24070 */
        /* <DEDUP_REMOVED lines=25> */
[----:B------:R-:W-:Y:S01]  /*1430*/  ISETP.GE.AND P3, PT, R53, RZ, PT ;  /* 0x000000ff3500720c */ /* 0x000fe20003f66270 */
[--C-:B------:R-:W-:Y:S01]  /*1440*/  @!P1 IMAD.IADD R38, R38, 0x1, -R3.reuse ;  /* 0x0000000126269824 */ /* 0x100fe200078e0a03 */
[----:B------:R-:W-:Y:S01]  /*1450*/  ISETP.GE.AND P1, PT, R48, RZ, PT ;  /* 0x000000ff3000720c */ /* 0x000fe20003f26270 */
[----:B------:R-:W-:Y:S01]  /*1460*/  @!P5 IMAD.IADD R7, R7, 0x1, -R4 ;  /* 0x000000010707d824 */ /* 0x000fe200078e0a04 */
[----:B------:R-:W-:Y:S01]  /*1470*/  ISETP.GE.AND P5, PT, R51, RZ, PT ;  /* 0x000000ff3300720c */ /* 0x000fe20003fa6270 */
[--C-:B------:R-:W-:Y:S01]  /*1480*/  @!P2 IMAD.IADD R34, R34, 0x1, -R3.reuse ;  /* 0x000000012222a824 */ /* 0x100fe200078e0a03 */
[----:B------:R-:W-:Y:S01]  /*1490*/  ISETP.GE.AND P2, PT, R52, RZ, PT ;  /* 0x000000ff3400720c */ /* 0x000fe20003f46270 */
[--C-:B------:R-:W-:Y:S01]  /*14a0*/  @!P4 IMAD.IADD R40, R40, 0x1, -R3.reuse ;  /* 0x000000012828c824 */ /* 0x100fe200078e0a03 */
[----:B------:R-:W-:Y:S01]  /*14b0*/  ISETP.GE.AND P4, PT, R49, RZ, PT ;  /* 0x000000ff3100720c */ /* 0x000fe20003f86270 */
[--C-:B------:R-:W-:Y:S01]  /*14c0*/  @!P0 IMAD.IADD R36, R36, 0x1, -R3.reuse ;  /* 0x0000000124248824 */ /* 0x100fe200078e0a03 */
[----:B------:R-:W-:Y:S01]  /*14d0*/  ISETP.GE.AND P0, PT, R50, RZ, PT ;  /* 0x000000ff3200720c */ /* 0x000fe20003f06270 */
[----:B------:R-:W-:Y:S01]  /*14e0*/  IMAD.SHL.U32 R0, R15, 0x80, RZ ;  /* 0x000000800f007824 */ /* 0x000fe200078e00ff */
[----:B------:R-:W-:Y:S01]  /*14f0*/  LOP3.LUT R52, R26, 0x78, RZ, 0xfc, !PT ;  /* 0x000000781a347812 */ /* 0x000fe200078efcff */
[----:B------:R-:W-:Y:S01]  /*1500*/  @!P3 IMAD.MOV R6, RZ, RZ, -R6 ;  /* 0x000000ffff06b224 */ /* 0x000fe200078e0a06 */
[----:B------:R-:W-:Y:S01]  /*1510*/  ISETP.GE.AND P3, PT, R47, RZ, PT ;  /* 0x000000ff2f00720c */ /* 0x000fe20003f66270 */
        /* <DEDUP_REMOVED lines=10> */
[----:B------:R-:W-:Y:S01]  /*15c0*/  @!P6 IMAD.IADD R42, R42, 0x1, -R3 ;  /* 0x000000012a2ae824 */ /* 0x000fe200078e0a03 */
[----:B------:R-:W-:Y:S01]  /*15d0*/  LOP3.LUT R0, R0, 0x800, RZ, 0xc0, !PT ;  /* 0x0000080000007812 */ /* 0x000fe200078ec0ff */
[----:B------:R-:W-:Y:S01]  /*15e0*/  @!P3 IMAD.MOV R22, RZ, RZ, -R22 ;  /* 0x000000ffff16b224 */ /* 0x000fe200078e0a16 */
[----:B------:R-:W-:Y:S01]  /*15f0*/  ISETP.GE.AND P6, PT, R25, RZ, PT ;  /* 0x000000ff1900720c */ /* 0x000fe20003fc6270 */
[----:B------:R-:W-:Y:S01]  /*1600*/  @!P1 IMAD.MOV R36, RZ, RZ, -R36 ;  /* 0x000000ffff249224 */ /* 0x000fe200078e0a24 */
[----:B------:R-:W-:Y:S01]  /*1610*/  IADD3 R0, PT, PT, R5, UR5, R0 ;  /* 0x0000000505007c10 */ /* 0x000fe2000fffe000 */
[----:B------:R-:W0:Y:S01]  /*1620*/  LDCU UR5, c[0x0][0x3b0] ;  /* 0x00007600ff0577ac */ /* 0x000e220008000800 */
[----:B------:R-:W-:Y:S01]  /*1630*/  ISETP.NE.AND P1, PT, R10, RZ, PT ;  /* 0x000000ff0a00720c */ /* 0x000fe20003f25270 */
        /* <DEDUP_REMOVED lines=8> */
[----:B------:R-:W-:Y:S01]  /*16c0*/  IMAD.SHL.U32 R25, R15, 0x40, RZ ;  /* 0x000000400f197824 */ /* 0x000fe200078e00ff */
[----:B------:R-:W-:Y:S01]  /*16d0*/  ISETP.NE.AND P4, PT, R11, RZ, PT ;  /* 0x000000ff0b00720c */ /* 0x000fe20003f85270 */
[----:B------:R-:W2:Y:S01]  /*16e0*/  LDC R15, c[0x0][0x3a8] ;  /* 0x0000ea00ff0f7b82 */ /* 0x000ea20000000800 */
[----:B------:R-:W-:Y:S01]  /*16f0*/  LOP3.LUT R11, RZ, R11, RZ, 0x33, !PT ;  /* 0x0000000bff0b7212 */ /* 0x000fe200078e33ff */
[----:B------:R-:W-:Y:S01]  /*1700*/  @!P6 IMAD.MOV R7, RZ, RZ, -R7 ;  /* 0x000000ffff07e224 */ /* 0x000fe200078e0a07 */
[----:B------:R-:W-:Y:S01]  /*1710*/  @!P1 LOP3.LUT R7, RZ, R10, RZ, 0x33, !PT ;  /* 0x0000000aff079212 */ /* 0x000fe200078e33ff */
[----:B------:R-:W-:Y:S01]  /*1720*/  @!P3 IMAD.MOV R38, RZ, RZ, -R38 ;  /* 0x000000ffff26b224 */ /* 0x000fe200078e0a26 */
[C---:B------:R-:W-:Y:S01]  /*1730*/  SEL R6, R11.reuse, R6, !P4 ;  /* 0x000000060b067207 */ /* 0x040fe20006000000 */
[----:B------:R-:W-:Y:S01]  /*1740*/  @!P5 IMAD.MOV R42, RZ, RZ, -R42 ;  /* 0x000000ffff2ad224 */ /* 0x000fe200078e0a2a */
[C---:B------:R-:W-:Y:S01]  /*1750*/  SEL R8, R11.reuse, R8, !P4 ;  /* 0x000000080b087207 */ /* 0x040fe20006000000 */
[----:B------:R-:W-:Y:S01]  /*1760*/  @!P2 IMAD.MOV R40, RZ, RZ, -R40 ;  /* 0x000000ffff28a224 */ /* 0x000fe200078e0a28 */
[C---:B------:R-:W-:Y:S01]  /*1770*/  SEL R12, R11.reuse, R12, !P4 ;  /* 0x0000000c0b0c7207 */ /* 0x040fe20006000000 */
[----:B0-----:R-:W-:Y:S01]  /*1780*/  IMAD R6, R6, UR5, RZ ;  /* 0x0000000506067c24 */ /* 0x001fe2000f8e02ff */
[C---:B------:R-:W-:Y:S01]  /*1790*/  SEL R18, R11.reuse, R18, !P4 ;  /* 0x000000120b127207 */ /* 0x040fe20006000000 */
[----:B------:R-:W-:Y:S01]  /*17a0*/  @!P0 IMAD.MOV R44, RZ, RZ, -R44 ;  /* 0x000000ffff2c8224 */ /* 0x000fe200078e0a2c */
[----:B------:R-:W-:Y:S01]  /*17b0*/  SEL R20, R11, R20, !P4 ;  /* 0x000000140b147207 */ /* 0x000fe20006000000 */
[----:B-1----:R-:W-:Y:S01]  /*17c0*/  IMAD R21, R7, UR6, RZ ;  /* 0x0000000607157c24 */ /* 0x002fe2000f8e02ff */
[C---:B------:R-:W-:Y:S01]  /*17d0*/  SEL R28, R11.reuse, R28, !P4 ;  /* 0x0000001c0b1c7207 */ /* 0x040fe20006000000 */
[----:B------:R-:W-:Y:S01]  /*17e0*/  IMAD R8, R8, UR5, RZ ;  /* 0x0000000508087c24 */ /* 0x000fe2000f8e02ff */
        /* <DEDUP_REMOVED lines=12> */
[----:B----4-:R-:W-:Y:S01]  /*18b0*/  LEA R94, P3, R6, UR14, 0x1 ;  /* 0x0000000e065e7c11 */ /* 0x010fe2000f8608ff */
[----:B------:R-:W-:Y:S01]  /*18c0*/  IMAD R3, R16, UR5, RZ ;  /* 0x0000000510037c24 */ /* 0x000fe2000f8e02ff */
[C---:B------:R-:W-:Y:S01]  /*18d0*/  SEL R32, R11.reuse, R32, !P4 ;  /* 0x000000200b207207 */ /* 0x040fe20006000000 */
[----:B------:R-:W-:Y:S01]  /*18e0*/  IMAD R36, R36, UR5, RZ ;  /* 0x0000000524247c24 */ /* 0x000fe2000f8e02ff */
[C---:B------:R-:W-:Y:S01]  /*18f0*/  SEL R34, R11.reuse, R34, !P4 ;  /* 0x000000220b227207 */ /* 0x040fe20006000000 */
[----:B------:R-:W-:Y:S01]  /*1900*/  IMAD R38, R38, UR5, RZ ;  /* 0x0000000526267c24 */ /* 0x000fe2000f8e02ff */
[C---:B------:R-:W-:Y:S01]  /*1910*/  SEL R40, R11.reuse, R40, !P4 ;  /* 0x000000280b287207 */ /* 0x040fe20006000000 */
[----:B------:R-:W-:Y:S01]  /*1920*/  IMAD R42, R42, UR5, RZ ;  /* 0x000000052a2a7c24 */ /* 0x000fe2000f8e02ff */
[----:B------:R-:W-:Y:S01]  /*1930*/  SEL R11, R11, R44, !P4 ;  /* 0x0000002c0b0b7207 */ /* 0x000fe20006000000 */
[----:B------:R-:W-:Y:S01]  /*1940*/  IMAD R32, R32, UR5, RZ ;  /* 0x0000000520207c24 */ /* 0x000fe2000f8e02ff */
[----:B------:R-:W-:Y:S01]  /*1950*/  LEA R20, P2, R21, UR12, 0x1 ;  /* 0x0000000c15147c11 */ /* 0x000fe2000f8408ff */
[----:B------:R-:W-:Y:S01]  /*1960*/  IMAD R34, R34, UR5, RZ ;  /* 0x0000000522227c24 */ /* 0x000fe2000f8e02ff */
[----:B------:R-:W-:Y:S01]  /*1970*/  LEA R87, P4, R8, UR14, 0x1 ;  /* 0x0000000e08577c11 */ /* 0x000fe2000f8808ff */
[----:B------:R-:W-:Y:S01]  /*1980*/  IMAD R39, R11, UR5, RZ ;  /* 0x000000050b277c24 */ /* 0x000fe2000f8e02ff */
[----:B------:R-:W-:Y:S01]  /*1990*/  LEA R7, P5, R12, UR14, 0x1 ;  /* 0x0000000e0c077c11 */ /* 0x000fe2000f8a08ff */
[----:B------:R-:W-:Y:S01]  /*19a0*/  IMAD R40, R40, UR5, RZ ;  /* 0x0000000528287c24 */ /* 0x000fe2000f8e02ff */
[----:B------:R-:W-:Y:S01]  /*19b0*/  LEA.HI.X.SX32 R88, R6, UR15, 0x1, P3 ;  /* 0x0000000f06587c11 */ /* 0x000fe200098f0eff */
[----:B------:R0:W-:Y:S01]  /*19c0*/  STL [R1+0x50], R25 ;  /* 0x0000501901007387 */ /* 0x0001e20000100800 */
[----:B------:R-:W-:Y:S01]  /*19d0*/  LEA R10, P0, R18, UR14, 0x1 ;  /* 0x0000000e120a7c11 */ /* 0x000fe2000f8008ff */
[-C--:B--2---:R-:W-:Y:S01]  /*19e0*/  IMAD R27, R54, R15.reuse, RZ ;  /* 0x0000000f361b7224 */ /* 0x084fe200078e02ff */
[----:B------:R-:W-:Y:S01]  /*19f0*/  LEA R13, P1, R4, UR14, 0x1 ;  /* 0x0000000e040d7c11 */ /* 0x000fe2000f8208ff */
[----:B------:R-:W-:Y:S01]  /*1a00*/  USHF.R.S32.HI UR5, URZ, 0x1f, UR4 ;  /* 0x0000001fff057899 */ /* 0x000fe20008011404 */
[----:B------:R-:W-:Y:S01]  /*1a10*/  LEA R77, P3, R28, UR14, 0x1 ;  /* 0x0000000e1c4d7c11 */ /* 0x000fe2000f8608ff */
[-C--:B------:R-:W-:Y:S01]  /*1a20*/  IMAD R124, R124, R15.reuse, RZ ;  /* 0x0000000f7c7c7224 */ /* 0x080fe200078e02ff */
[----:B------:R-:W-:Y:S01]  /*1a30*/  LEA.HI.X.SX32 R21, R21, UR13, 0x1, P2 ;  /* 0x0000000d15157c11 */ /* 0x000fe200090f0eff */
[----:B------:R-:W-:Y:S01]  /*1a40*/  STL [R1+0x4], R27 ;  /* 0x0000041b01007387 */ /* 0x000fe20000100800 */
[----:B------:R-:W-:Y:S01]  /*1a50*/  LEA R5, P2, R17, UR14, 0x1 ;  /* 0x0000000e11057c11 */ /* 0x000fe2000f8408ff */
[-C--:B0-----:R-:W-:Y:S01]  /*1a60*/  IMAD R25, R52, R15.reuse, RZ ;  /* 0x0000000f34197224 */ /* 0x081fe200078e02ff */
[----:B------:R-:W-:Y:S01]  /*1a70*/  LEA.HI.X.SX32 R86, R8, UR15, 0x1, P4 ;  /* 0x0000000f08567c11 */ /* 0x000fe2000a0f0eff */
[----:B------:R-:W-:Y:S01]  /*1a80*/  ULEA.HI UR5, UR5, UR4, URZ, 0x7 ;  /* 0x0000000405057291 */ /* 0x000fe2000f8f38ff */
[----:B------:R-:W-:Y:S01]  /*1a90*/  LEA.HI.X.SX32 R6, R12, UR15, 0x1, P5 ;  /* 0x0000000f0c067c11 */ /* 0x000fe2000a8f0eff */
[-C--:B------:R-:W-:Y:S01]  /*1aa0*/  IMAD R122, R122, R15.reuse, RZ ;  /* 0x0000000f7a7a7224 */ /* 0x080fe200078e02ff */
[----:B------:R-:W-:Y:S01]  /*1ab0*/  LEA R16, P4, R30, UR14, 0x1 ;  /* 0x0000000e1e107c11 */ /* 0x000fe2000f8808ff */
[----:B------:R0:W-:Y:S01]  /*1ac0*/  STL [R1], R25 ;  /* 0x0000001901007387 */ /* 0x0001e20000100800 */
[----:B------:R-:W-:Y:S01]  /*1ad0*/  LEA.HI.X.SX32 R11, R18, UR15, 0x1, P0 ;  /* 0x0000000f120b7c11 */ /* 0x000fe200080f0eff */
[-C--:B------:R-:W-:Y:S01]  /*1ae0*/  IMAD R120, R120, R15.reuse, RZ ;  /* 0x0000000f78787224 */ /* 0x080fe200078e02ff */
[----:B------:R-:W-:Y:S01]  /*1af0*/  LEA.HI.X.SX32 R12, R4, UR15, 0x1, P1 ;  /* 0x0000000f040c7c11 */ /* 0x000fe200088f0eff */
[-C--:B------:R-:W-:Y:S01]  /*1b00*/  IMAD R118, R118, R15.reuse, RZ ;  /* 0x0000000f76767224 */ /* 0x080fe200078e02ff */
[----:B------:R-:W-:Y:S01]  /*1b10*/  LEA.HI.X.SX32 R76, R28, UR15, 0x1, P3 ;  /* 0x0000000f1c4c7c11 */ /* 0x000fe200098f0eff */
[-C--:B------:R-:W-:Y:S01]  /*1b20*/  IMAD R116, R116, R15.reuse, RZ ;  /* 0x0000000f74747224 */ /* 0x080fe200078e02ff */
[----:B------:R-:W-:Y:S01]  /*1b30*/  LEA R9, P6, R3, UR14, 0x1 ;  /* 0x0000000e03097c11 */ /* 0x000fe2000f8c08ff */
[-C--:B------:R-:W-:Y:S01]  /*1b40*/  IMAD R114, R114, R15.reuse, RZ ;  /* 0x0000000f72727224 */ /* 0x080fe200078e02ff */
[----:B------:R-:W-:Y:S01]  /*1b50*/  LEA R22, P0, R36, UR14, 0x1 ;  /* 0x0000000e24167c11 */ /* 0x000fe2000f8008ff */
[-C--:B0-----:R-:W-:Y:S01]  /*1b60*/  IMAD R25, R26, R15.reuse, RZ ;  /* 0x0000000f1a197224 */ /* 0x081fe200078e02ff */
[----:B------:R-:W-:Y:S01]  /*1b70*/  LEA R31, P1, R38, UR14, 0x1 ;  /* 0x0000000e261f7c11 */ /* 0x000fe2000f8208ff */
[-C--:B------:R-:W-:Y:S01]  /*1b80*/  IMAD R112, R112, R15.reuse, RZ ;  /* 0x0000000f70707224 */ /* 0x080fe200078e02ff */
[----:B------:R-:W-:Y:S01]  /*1b90*/  LEA R85, P3, R42, UR14, 0x1 ;  /* 0x0000000e2a557c11 */ /* 0x000fe2000f8608ff */
[-C--:B------:R-:W-:Y:S01]  /*1ba0*/  IMAD R111, R24, R15.reuse, RZ ;  /* 0x0000000f186f7224 */ /* 0x080fe200078e02ff */
[----:B------:R-:W-:Y:S01]  /*1bb0*/  LEA.HI.X.SX32 R4, R17, UR15, 0x1, P2 ;  /* 0x0000000f11047c11 */ /* 0x000fe200090f0eff */
        /* <DEDUP_REMOVED lines=14> */
[-C--:B------:R-:W-:Y:S01]  /*1ca0*/  IMAD R102, R102, R15.reuse, RZ ;  /* 0x0000000f66667224 */ /* 0x080fe200078e02ff */
[C---:B------:R-:W-:Y:S01]  /*1cb0*/  LOP3.LUT R50, R26.reuse, 0x74, RZ, 0xfc, !PT ;  /* 0x000000741a327812 */ /* 0x040fe200078efcff */
[-C--:B------:R-:W-:Y:S01]  /*1cc0*/  IMAD R101, R101, R15.reuse, RZ ;  /* 0x0000000f65657224 */ /* 0x080fe200078e02ff */
[----:B------:R-:W-:Y:S01]  /*1cd0*/  LOP3.LUT R48, R26, 0x6c, RZ, 0xfc, !PT ;  /* 0x0000006c1a307812 */ /* 0x000fe200078efcff */
        /* <DEDUP_REMOVED lines=11> */
[----:B------:R-:W-:Y:S01]  /*1d90*/  LEA R3, P2, R40, UR14, 0x1 ;  /* 0x0000000e28037c11 */ /* 0x000fe2000f8408ff */
[-C--:B------:R-:W-:Y:S01]  /*1da0*/  IMAD R115, R38, R15.reuse, RZ ;  /* 0x0000000f26737224 */ /* 0x080fe200078e02ff */
[----:B------:R-:W-:Y:S01]  /*1db0*/  LEA R41, P4, R39, UR14, 0x1 ;  /* 0x0000000e27297c11 */ /* 0x000fe2000f8808ff */
[----:B------:R-:W-:Y:S01]  /*1dc0*/  IMAD R113, R36, R15, RZ ;  /* 0x0000000f24717224 */ /* 0x000fe200078e02ff */
[----:B------:R-:W-:-:S02]  /*1dd0*/  LEA.HI.X.SX32 R28, R32, UR15, 0x1, P5 ;  /* 0x0000000f201c7c11 */ /* 0x000fc4000a8f0eff */
[----:B------:R-:W-:Y:S02]  /*1de0*/  CS2R R32, SRZ ;  /* 0x0000000000207805 */ /* 0x000fe4000001ff00 */
[----:B------:R-:W-:Y:S02]  /*1df0*/  LEA.HI.X.SX32 R18, R34, UR15, 0x1, P6 ;  /* 0x0000000f22127c11 */ /* 0x000fe4000b0f0eff */
[----:B------:R-:W-:Y:S02]  /*1e00*/  CS2R R34, SRZ ;  /* 0x0000000000227805 */ /* 0x000fe4000001ff00 */
[----:B------:R-:W-:Y:S01]  /*1e10*/  LEA.HI.X.SX32 R40, R40, UR15, 0x1, P2 ;  /* 0x0000000f28287c11 */ /* 0x000fe200090f0eff */
[-C--:B------:R-:W-:Y:S01]  /*1e20*/  IMAD R99, R99, R15.reuse, RZ ;  /* 0x0000000f63637224 */ /* 0x080fe200078e02ff */
[----:B------:R-:W-:Y:S01]  /*1e30*/  LEA.HI.X.SX32 R39, R39, UR15, 0x1, P4 ;  /* 0x0000000f27277c11 */ /* 0x000fe2000a0f0eff */
[-C--:B------:R-:W-:Y:S01]  /*1e40*/  IMAD R98, R98, R15.reuse, RZ ;  /* 0x0000000f62627224 */ /* 0x080fe200078e02ff */
[----:B------:R-:W-:Y:S01]  /*1e50*/  USHF.R.S32.HI UR5, URZ, 0x7, UR5 ;  /* 0x00000007ff057899 */ /* 0x000fe20008011405 */
[----:B------:R-:W-:-:S02]  /*1e60*/  IMAD R97, R97, R15, RZ ;  /* 0x0000000f61617224 */ /* 0x000fc400078e02ff */
[----:B------:R-:W-:-:S09]  /*1e70*/  IMAD R96, R96, R15, RZ ;  /* 0x0000000f60607224 */ /* 0x000fd200078e02ff */
.L_x_2:
[----:B------:R-:W2:Y:S01]  /*1e80*/  LDL R78, [R1] ;  /* 0x00000000014e7983 */ /* 0x000ea20000100800 */
[----:B------:R-:W0:Y:S01]  /*1e90*/  LDC R15, c[0x0][0x3a8] ;  /* 0x0000ea00ff0f7b82 */ /* 0x000e220000000800 */
[----:B------:R-:W-:Y:S02]  /*1ea0*/  PRMT R79, RZ, 0x7610, R79 ;  /* 0x00007610ff4f7816 */ /* 0x000fe4000000004f */
[----:B------:R-:W3:Y:S01]  /*1eb0*/  LDL R73, [R1+0x4] ;  /* 0x0000040001497983 */ /* 0x000ee20000100800 */
[----:B------:R-:W1:Y:S01]  /*1ec0*/  S2R R75, SR_TID.X ;  /* 0x00000000004b7919 */ /* 0x000e620000002100 */
[----:B------:R-:W4:Y:S01]  /*1ed0*/  S2R R14, SR_TID.X ;  /* 0x00000000000e7919 */ /* 0x000f220000002100 */
[----:B------:R-:W-:Y:S02]  /*1ee0*/  PRMT R93, RZ, 0x7610, R93 ;  /* 0x00007610ff5d7816 */ /* 0x000fe4000000005d */
[----:B-1----:R-:W-:Y:S02]  /*1ef0*/  SHF.R.U32.HI R42, RZ, 0x7, R75 ;  /* 0x00000007ff2a7819 */ /* 0x002fe4000001164b */
[----:B----4-:R-:W-:-:S02]  /*1f00*/  SHF.R.U32.HI R14, RZ, 0x7, R14 ;  /* 0x00000007ff0e7819 */ /* 0x010fc4000001160e */
[----:B------:R-:W-:Y:S02]  /*1f10*/  SGXT.U32 R42, R42, 0x2 ;  /* 0x000000022a2a781a */ /* 0x000fe40000000000 */
[----:B------:R-:W-:Y:S02]  /*1f20*/  SGXT.U32 R14, R14, 0x2 ;  /* 0x000000020e0e781a */ /* 0x000fe40000000000 */
[C---:B------:R-:W-:Y:S02]  /*1f30*/  ISETP.GE.AND P0, PT, R42.reuse, UR7, PT ;  /* 0x000000072a007c0c */ /* 0x040fe4000bf06270 */
[----:B------:R-:W-:Y:S01]  /*1f40*/  LOP3.LUT R24, R42, 0x8, RZ, 0xfc, !PT ;  /* 0x000000082a187812 */ /* 0x000fe200078efcff */
[----:B0-----:R-:W-:-:S03]  /*1f50*/  IMAD R14, R14, R15, RZ ;  /* 0x0000000f0e0e7224 */ /* 0x001fc600078e02ff */
[----:B------:R-:W-:Y:S01]  /*1f60*/  ISETP.GE.AND P1, PT, R24, UR7, PT ;  /* 0x0000000718007c0c */ /* 0x000fe2000bf26270 */
[----:B------:R-:W-:Y:S01]  /*1f70*/  IMAD.WIDE R14, R14, 0x2, R20 ;  /* 0x000000020e0e7825 */ /* 0x000fe200078e0214 */
[----:B------:R-:W-:-:S05]  /*1f80*/  LOP3.LUT R24, R42, 0x10, RZ, 0xfc, !PT ;  /* 0x000000102a187812 */ /* 0x000fca00078efcff */
[----:B------:R0:W4:Y:S01]  /*1f90*/  @!P0 LDG.E.U16 R79, desc[UR8][R14.64] ;  /* 0x000000080e4f8981 */ /* 0x000122000c1e1500 */
[----:B------:R-:W-:Y:S02]  /*1fa0*/  ISETP.GE.AND P0, PT, R24, UR7, PT ;  /* 0x0000000718007c0c */ /* 0x000fe4000bf06270 */
[----:B------:R-:W-:Y:S01]  /*1fb0*/  LOP3.LUT R24, R42, 0x18, RZ, 0xfc, !PT ;  /* 0x000000182a187812 */ /* 0x000fe200078efcff */
[----:B0-----:R-:W-:Y:S01]  /*1fc0*/  IMAD.WIDE R14, R97, 0x2, R20 ;  /* 0x00000002610e7825 */ /* 0x001fe200078e0214 */
[----:B------:R-:W-:-:S04]  /*1fd0*/  PRMT R92, RZ, 0x7610, R92 ;  /* 0x00007610ff5c7816 */ /* 0x000fc8000000005c */
[----:B------:R0:W5:Y:S01]  /*1fe0*/  @!P1 LDG.E.U16 R93, desc[UR8][R14.64] ;  /* 0x000000080e5d9981 */ /* 0x000162000c1e1500 */
[----:B------:R-:W-:Y:S02]  /*1ff0*/  ISETP.GE.AND P1, PT, R24, UR7, PT ;  /* 0x0000000718007c0c */ /* 0x000fe4000bf26270 */
[----:B------:R-:W-:Y:S02]  /*2000*/  LOP3.LUT R24, R42, 0x20, RZ, 0xfc, !PT ;  /* 0x000000202a187812 */ /* 0x000fe400078efcff */
[----:B------:R-:W-:Y:S01]  /*2010*/  PRMT R91, RZ, 0x7610, R91 ;  /* 0x00007610ff5b7816 */ /* 0x000fe2000000005b */
[----:B0-----:R-:W-:-:S05]  /*2020*/  IMAD.WIDE R14, R99, 0x2, R20 ;  /* 0x00000002630e7825 */ /* 0x001fca00078e0214 */
[----:B------:R0:W3:Y:S01]  /*2030*/  @!P0 LDG.E.U16 R92, desc[UR8][R14.64] ;  /* 0x000000080e5c8981 */ /* 0x0000e2000c1e1500 */
[----:B------:R-:W-:Y:S02]  /*2040*/  ISETP.GE.AND P0, PT, R24, UR7, PT ;  /* 0x0000000718007c0c */ /* 0x000fe4000bf06270 */
[----:B------:R-:W-:Y:S01]  /*2050*/  LOP3.LUT R24, R42, 0x28, RZ, 0xfc, !PT ;  /* 0x000000282a187812 */ /* 0x000fe200078efcff */
[----:B0-----:R-:W-:Y:S01]  /*2060*/  IMAD.WIDE R14, R101, 0x2, R20 ;  /* 0x00000002650e7825 */ /* 0x001fe200078e0214 */
[----:B------:R-:W-:-:S04]  /*2070*/  PRMT R90, RZ, 0x7610, R90 ;  /* 0x00007610ff5a7816 */ /* 0x000fc8000000005a */
[----:B------:R0:W3:Y:S01]  /*2080*/  @!P1 LDG.E.U16 R91, desc[UR8][R14.64] ;  /* 0x000000080e5b9981 */ /* 0x0000e2000c1e1500 */
[----:B------:R-:W-:Y:S02]  /*2090*/  ISETP.GE.AND P1, PT, R24, UR7, PT ;  /* 0x0000000718007c0c */ /* 0x000fe4000bf26270 */
[----:B------:R-:W-:Y:S02]  /*20a0*/  LOP3.LUT R24, R42, 0x30, RZ, 0xfc, !PT ;  /* 0x000000302a187812 */ /* 0x000fe400078efcff */
[----:B------:R-:W-:Y:S01]  /*20b0*/  PRMT R89, RZ, 0x7610, R89 ;  /* 0x00007610ff597816 */ /* 0x000fe20000000059 */
[----:B0-----:R-:W-:-:S05]  /*20c0*/  IMAD.WIDE R14, R103, 0x2, R20 ;  /* 0x00000002670e7825 */ /* 0x001fca00078e0214 */
[----:B------:R0:W4:Y:S01]  /*20d0*/  @!P0 LDG.E.U16 R90, desc[UR8][R14.64] ;  /* 0x000000080e5a8981 */ /* 0x000122000c1e1500 */
[----:B------:R-:W-:Y:S02]  /*20e0*/  ISETP.GE.AND P0, PT, R24, UR7, PT ;  /* 0x0000000718007c0c */ /* 0x000fe4000bf06270 */
[----:B------:R-:W-:Y:S01]  /*20f0*/  LOP3.LUT R24, R42, 0x38, RZ, 0xfc, !PT ;  /* 0x000000382a187812 */ /* 0x000fe200078efcff */
[----:B0-----:R-:W-:Y:S01]  /*2100*/  IMAD.WIDE R14, R105, 0x2, R20 ;  /* 0x00000002690e7825 */ /* 0x001fe200078e0214 */
[----:B------:R-:W-:-:S04]  /*2110*/  PRMT R83, RZ, 0x7610, R83 ;  /* 0x00007610ff537816 */ /* 0x000fc80000000053 */
[----:B------:R0:W4:Y:S01]  /*2120*/  @!P1 LDG.E.U16 R89, desc[UR8][R14.64] ;  /* 0x000000080e599981 */ /* 0x000122000c1e1500 */
        /* <DEDUP_REMOVED lines=11> */
[----:B------:R-:W-:Y:S01]  /*21e0*/  PRMT R80, RZ, 0x7610, R80 ;  /* 0x00007610ff507816 */ /* 0x000fe20000000050 */
[----:B0-----:R-:W-:-:S05]  /*21f0*/  IMAD.WIDE R14, R112, 0x2, R20 ;  /* 0x00000002700e7825 */ /* 0x001fca00078e0214 */
[----:B------:R0:W4:Y:S02]  /*2200*/  @!P0 LDG.E.U16 R81, desc[UR8][R14.64] ;  /* 0x000000080e518981 */ /* 0x000124000c1e1500 */
[----:B0-----:R-:W-:-:S05]  /*2210*/  IMAD.WIDE R14, R114, 0x2, R20 ;  /* 0x00000002720e7825 */ /* 0x001fca00078e0214 */
[----:B------:R0:W4:Y:S01]  /*2220*/  @!P1 LDG.E.U16 R80, desc[UR8][R14.64] ;  /* 0x000000080e509981 */ /* 0x000122000c1e1500 */
[C---:B------:R-:W-:Y:S02]  /*2230*/  LOP3.LUT R24, R42.reuse, 0x4, RZ, 0xfc, !PT ;  /* 0x000000042a187812 */ /* 0x040fe400078efcff */
[----:B------:R-:W-:Y:S02]  /*2240*/  LOP3.LUT R25, R42, 0xc, RZ, 0xfc, !PT ;  /* 0x0000000c2a197812 */ /* 0x000fe400078efcff */
[----:B------:R-:W-:Y:S02]  /*2250*/  ISETP.GE.AND P1, PT, R24, UR7, PT ;  /* 0x0000000718007c0c */ /* 0x000fe4000bf26270 */
[C---:B------:R-:W-:Y:S02]  /*2260*/  LOP3.LUT R26, R42.reuse, 0x14, RZ, 0xfc, !PT ;  /* 0x000000142a1a7812 */ /* 0x040fe400078efcff */
[----:B------:R-:W-:Y:S02]  /*2270*/  LOP3.LUT R27, R42, 0x1c, RZ, 0xfc, !PT ;  /* 0x0000001c2a1b7812 */ /* 0x000fe400078efcff */
[----:B------:R-:W-:-:S02]  /*2280*/  ISETP.GE.AND P6, PT, R25, UR7, PT ;  /* 0x0000000719007c0c */ /* 0x000fc4000bfc6270 */
[----:B------:R-:W-:Y:S01]  /*2290*/  ISETP.GE.AND P2, PT, R26, UR7, PT ;  /* 0x000000071a007c0c */ /* 0x000fe2000bf46270 */
[----:B0-----:R-:W-:Y:S01]  /*22a0*/  IMAD.WIDE R14, R96, 0x2, R20 ;  /* 0x00000002600e7825 */ /* 0x001fe200078e0214 */
[----:B------:R-:W-:Y:S02]  /*22b0*/  PRMT R38, RZ, 0x7610, R38 ;  /* 0x00007610ff267816 */ /* 0x000fe40000000026 */
[----:B------:R-:W-:Y:S02]  /*22c0*/  ISETP.GE.AND P3, PT, R27, UR7, PT ;  /* 0x000000071b007c0c */ /* 0x000fe4000bf66270 */
[C---:B------:R-:W-:Y:S02]  /*22d0*/  LOP3.LUT R26, R42.reuse, 0x24, RZ, 0xfc, !PT ;  /* 0x000000242a1a7812 */ /* 0x040fe400078efcff */
[----:B------:R-:W-:Y:S01]  /*22e0*/  LOP3.LUT R27, R42, 0x54, RZ, 0xfc, !PT ;  /* 0x000000542a1b7812 */ /* 0x000fe200078efcff */
[----:B------:R-:W-:Y:S01]  /*22f0*/  IMAD.WIDE R24, R98, 0x2, R20 ;  /* 0x0000000262187825 */ /* 0x000fe200078e0214 */
[----:B------:R-:W-:Y:S01]  /*2300*/  PRMT R68, RZ, 0x7610, R68 ;  /* 0x00007610ff447816 */ /* 0x000fe20000000044 */
[----:B------:R0:W5:Y:S01]  /*2310*/  @!P1 LDG.E.U16 R38, desc[UR8][R14.64] ;  /* 0x000000080e269981 */ /* 0x000162000c1e1500 */
[----:B------:R-:W-:-:S02]  /*2320*/  ISETP.GE.AND P4, PT, R26, UR7, PT ;  /* 0x000000071a007c0c */ /* 0x000fc4000bf86270 */
[----:B------:R-:W-:Y:S02]  /*2330*/  ISETP.GE.AND P0, PT, R27, UR7, PT ;  /* 0x000000071b007c0c */ /* 0x000fe4000bf06270 */
[----:B------:R-:W-:Y:S01]  /*2340*/  PRMT R55, RZ, 0x7610, R55 ;  /* 0x00007610ff377816 */ /* 0x000fe20000000037 */
[----:B------:R1:W5:Y:S01]  /*2350*/  @!P6 LDG.E.U16 R68, desc[UR8][R24.64] ;  /* 0x000000081844e981 */ /* 0x000362000c1e1500 */
[----:B------:R-:W-:Y:S01]  /*2360*/  LOP3.LUT R27, R42, 0x34, RZ, 0xfc, !PT ;  /* 0x000000342a1b7812 */ /* 0x000fe200078efcff */
[----:B0-----:R-:W-:Y:S01]  /*2370*/  IMAD.WIDE R14, R100, 0x2, R20 ;  /* 0x00000002640e7825 */ /* 0x001fe200078e0214 */
[----:B------:R-:W-:Y:S02]  /*2380*/  LOP3.LUT R36, R42, 0x2c, RZ, 0xfc, !PT ;  /* 0x0000002c2a247812 */ /* 0x000fe400078efcff */
[----:B------:R-:W-:Y:S02]  /*2390*/  PRMT R54, RZ, 0x7610, R54 ;  /* 0x00007610ff367816 */ /* 0x000fe40000000036 */
[----:B------:R-:W-:Y:S01]  /*23a0*/  ISETP.GE.AND P1, PT, R27, UR7, PT ;  /* 0x000000071b007c0c */ /* 0x000fe2000bf26270 */
[----:B-1----:R-:W-:Y:S01]  /*23b0*/  IMAD.WIDE R24, R102, 0x2, R20 ;  /* 0x0000000266187825 */ /* 0x002fe200078e0214 */
[----:B------:R0:W5:Y:S01]  /*23c0*/  @!P2 LDG.E.U16 R55, desc[UR8][R14.64] ;  /* 0x000000080e37a981 */ /* 0x000162000c1e1500 */
[----:B------:R-:W-:-:S02]  /*23d0*/  PRMT R53, RZ, 0x7610, R53 ;  /* 0x00007610ff357816 */ /* 0x000fc40000000035 */
[----:B------:R-:W-:Y:S01]  /*23e0*/  ISETP.GE.AND P5, PT, R36, UR7, PT ;  /* 0x0000000724007c0c */ /* 0x000fe2000bfa6270 */
[----:B------:R1:W5:Y:S01]  /*23f0*/  @!P3 LDG.E.U16 R54, desc[UR8][R24.64] ;  /* 0x000000081836b981 */ /* 0x000362000c1e1500 */
[C---:B------:R-:W-:Y:S02]  /*2400*/  LOP3.LUT R26, R42.reuse, 0x3c, RZ, 0xfc, !PT ;  /* 0x0000003c2a1a7812 */ /* 0x040fe400078efcff */
[----:B------:R-:W-:Y:S01]  /*2410*/  LOP3.LUT R27, R42, 0x44, RZ, 0xfc, !PT ;  /* 0x000000442a1b7812 */ /* 0x000fe200078efcff */
[----:B0-----:R-:W-:Y:S01]  /*2420*/  IMAD.WIDE R14, R104, 0x2, R20 ;  /* 0x00000002680e7825 */ /* 0x001fe200078e0214 */
[----:B------:R-:W-:Y:S02]  /*2430*/  LOP3.LUT R36, R42, 0x4c, RZ, 0xfc, !PT ;  /* 0x0000004c2a247812 */ /* 0x000fe400078efcff */
[----:B------:R-:W-:Y:S02]  /*2440*/  ISETP.GE.AND P2, PT, R26, UR7, PT ;  /* 0x000000071a007c0c */ /* 0x000fe4000bf46270 */
[----:B------:R-:W-:Y:S01]  /*2450*/  ISETP.GE.AND P3, PT, R27, UR7, PT ;  /* 0x000000071b007c0c */ /* 0x000fe2000bf66270 */
[----:B------:R-:W5:Y:S01]  /*2460*/  @!P4 LDG.E.U16 R53, desc[UR8][R14.64] ;  /* 0x000000080e35c981 */ /* 0x000f62000c1e1500 */
[----:B------:R-:W-:Y:S01]  /*2470*/  PRMT R51, RZ, 0x7610, R51 ;  /* 0x00007610ff337816 */ /* 0x000fe20000000033 */
[----:B------:R-:W-:Y:S01]  /*2480*/  IMAD.WIDE R26, R108, 0x2, R20 ;  /* 0x000000026c1a7825 */ /* 0x000fe200078e0214 */
[----:B------:R-:W-:-:S02]  /*2490*/  ISETP.GE.AND P4, PT, R36, UR7, PT ;  /* 0x0000000724007c0c */ /* 0x000fc4000bf86270 */
[----:B------:R-:W-:Y:S01]  /*24a0*/  LOP3.LUT R36, R42, 0x58, RZ, 0xfc, !PT ;  /* 0x000000582a247812 */ /* 0x000fe200078efcff */
[----:B-1----:R-:W-:Y:S01]  /*24b0*/  IMAD.WIDE R24, R106, 0x2, R20 ;  /* 0x000000026a187825 */ /* 0x002fe200078e0214 */
[----:B------:R-:W-:Y:S01]  /*24c0*/  PRMT R52, RZ, 0x7610, R52 ;  /* 0x00007610ff347816 */ /* 0x000fe20000000034 */
[----:B------:R0:W5:Y:S01]  /*24d0*/  @!P1 LDG.E.U16 R51, desc[UR8][R26.64] ;  /* 0x000000081a339981 */ /* 0x000162000c1e1500 */
[----:B------:R-:W-:Y:S02]  /*24e0*/  ISETP.GE.AND P1, PT, R36, UR7, PT ;  /* 0x0000000724007c0c */ /* 0x000fe4000bf26270 */
[----:B------:R-:W-:Y:S02]  /*24f0*/  PRMT R48, RZ, 0x7610, R48 ;  /* 0x00007610ff307816 */ /* 0x000fe40000000030 */
[----:B------:R-:W-:Y:S01]  /*2500*/  LOP3.LUT R37, R42, 0x50, RZ, 0xfc, !PT ;  /* 0x000000502a257812 */ /* 0x000fe200078efcff */
[----:B------:R1:W5:Y:S01]  /*2510*/  @!P5 LDG.E.U16 R52, desc[UR8][R24.64] ;  /* 0x000000081834d981 */ /* 0x000362000c1e1500 */
[----:B------:R-:W-:Y:S01]  /*2520*/  PRMT R50, RZ, 0x7610, R50 ;  /* 0x00007610ff327816 */ /* 0x000fe20000000032 */
[----:B0-----:R-:W-:Y:S01]  /*2530*/  IMAD.WIDE R26, R115, 0x2, R20 ;  /* 0x00000002731a7825 */ /* 0x001fe200078e0214 */
[----:B------:R-:W-:-:S02]  /*2540*/  PRMT R49, RZ, 0x7610, R49 ;  /* 0x00007610ff317816 */ /* 0x000fc40000000031 */
[----:B------:R-:W-:Y:S01]  /*2550*/  ISETP.GE.AND P5, PT, R37, UR7, PT ;  /* 0x0000000725007c0c */ /* 0x000fe2000bfa6270 */
[----:B------:R-:W-:Y:S01]  /*2560*/  IMAD.WIDE R14, R111, 0x2, R20 ;  /* 0x000000026f0e7825 */ /* 0x000fe200078e0214 */
[----:B------:R0:W5:Y:S01]  /*2570*/  @!P4 LDG.E.U16 R48, desc[UR8][R26.64] ;  /* 0x000000081a30c981 */ /* 0x000162000c1e1500 */
[----:B------:R-:W-:Y:S02]  /*2580*/  PRMT R36, RZ, 0x7610, R36 ;  /* 0x00007610ff247816 */ /* 0x000fe40000000024 */
[--C-:B-1----:R-:W-:Y:S01]  /*2590*/  IMAD.WIDE R24, R113, 0x2, R20.reuse ;  /* 0x0000000271187825 */ /* 0x102fe200078e0214 */
[C---:B------:R-:W-:Y:S01]  /*25a0*/  LOP3.LUT R37, R42.reuse, 0x5c, RZ, 0xfc, !PT ;  /* 0x0000005c2a257812 */ /* 0x040fe200078efcff */
[----:B------:R1:W5:Y:S01]  /*25b0*/  @!P2 LDG.E.U16 R50, desc[UR8][R14.64] ;  /* 0x000000080e32a981 */ /* 0x000362000c1e1500 */
[----:B------:R-:W-:Y:S01]  /*25c0*/  LOP3.LUT R43, R42, 0x60, RZ, 0xfc, !PT ;  /* 0x000000602a2b7812 */ /* 0x000fe200078efcff */
[----:B0-----:R-:W-:Y:S02]  /*25d0*/  IMAD.WIDE R26, R118, 0x2, R20 ;  /* 0x00000002761a7825 */ /* 0x001fe400078e0214 */
[----:B------:R0:W5:Y:S01]  /*25e0*/  @!P3 LDG.E.U16 R49, desc[UR8][R24.64] ;  /* 0x000000081831b981 */ /* 0x000162000c1e1500 */
[----:B------:R-:W-:-:S02]  /*25f0*/  PRMT R47, RZ, 0x7610, R47 ;  /* 0x00007610ff2f7816 */ /* 0x000fc4000000002f */
[----:B------:R-:W-:Y:S01]  /*2600*/  ISETP.GE.AND P2, PT, R37, UR7, PT ;  /* 0x0000000725007c0c */ /* 0x000fe2000bf46270 */
[----:B------:R2:W5:Y:S01]  /*2610*/  @!P1 LDG.E.U16 R36, desc[UR8][R26.64] ;  /* 0x000000081a249981 */ /* 0x000562000c1e1500 */
[----:B------:R-:W-:Y:S01]  /*2620*/  ISETP.GE.AND P4, PT, R43, UR7, PT ;  /* 0x000000072b007c0c */ /* 0x000fe2000bf86270 */
[----:B-1----:R-:W-:Y:S01]  /*2630*/  IMAD.WIDE R14, R116, 0x2, R20 ;  /* 0x00000002740e7825 */ /* 0x002fe200078e0214 */
[----:B------:R-:W-:-:S03]  /*2640*/  PRMT R37, RZ, 0x7610, R37 ;  /* 0x00007610ff257816 */ /* 0x000fc60000000025 */
[----:B0-----:R-:W-:Y:S01]  /*2650*/  IMAD.WIDE R24, R117, 0x2, R20 ;  /* 0x0000000275187825 */ /* 0x001fe200078e0214 */
[C---:B------:R-:W-:Y:S02]  /*2660*/  LOP3.LUT R44, R42.reuse, 0x64, RZ, 0xfc, !PT ;  /* 0x000000642a2c7812 */ /* 0x040fe400078efcff */
[----:B------:R0:W5:Y:S01]  /*2670*/  @!P5 LDG.E.U16 R37, desc[UR8][R14.64] ;  /* 0x000000080e25d981 */ /* 0x000162000c1e1500 */
[----:B--2---:R-:W-:Y:S02]  /*2680*/  LOP3.LUT R26, R42, 0x68, RZ, 0xfc, !PT ;  /* 0x000000682a1a7812 */ /* 0x004fe400078efcff */
[----:B------:R-:W-:Y:S01]  /*2690*/  ISETP.GE.AND P3, PT, R44, UR7, PT ;  /* 0x000000072c007c0c */ /* 0x000fe2000bf66270 */
[----:B------:R1:W2:Y:S01]  /*26a0*/  @!P0 LDG.E.U16 R47, desc[UR8][R24.64] ;  /* 0x00000008182f8981 */ /* 0x0002a2000c1e1500 */
[----:B------:R-:W-:Y:S02]  /*26b0*/  ISETP.GE.AND P0, PT, R26, UR7, PT ;  /* 0x000000071a007c0c */ /* 0x000fe4000bf06270 */
[----:B------:R-:W-:-:S02]  /*26c0*/  PRMT R46, RZ, 0x7610, R46 ;  /* 0x00007610ff2e7816 */ /* 0x000fc4000000002e */
[----:B------:R-:W-:Y:S01]  /*26d0*/  PRMT R72, RZ, 0x7610, R72 ;  /* 0x00007610ff487816 */ /* 0x000fe20000000048 */
[----:B0-----:R-:W-:Y:S01]  /*26e0*/  IMAD.WIDE R14, R119, 0x2, R20 ;  /* 0x00000002770e7825 */ /* 0x001fe200078e0214 */
[----:B------:R-:W-:-:S03]  /*26f0*/  LOP3.LUT R27, R42, 0x6c, RZ, 0xfc, !PT ;  /* 0x0000006c2a1b7812 */ /* 0x000fc600078efcff */
[----:B-1----:R-:W-:Y:S01]  /*2700*/  IMAD.WIDE R24, R120, 0x2, R20 ;  /* 0x0000000278187825 */ /* 0x002fe200078e0214 */
[----:B------:R-:W-:Y:S01]  /*2710*/  ISETP.GE.AND P1, PT, R27, UR7, PT ;  /* 0x000000071b007c0c */ /* 0x000fe2000bf26270 */
[----:B------:R0:W2:Y:S01]  /*2720*/  @!P2 LDG.E.U16 R46, desc[UR8][R14.64] ;  /* 0x000000080e2ea981 */ /* 0x0000a2000c1e1500 */
[----:B------:R-:W-:Y:S02]  /*2730*/  PRMT R45, RZ, 0x7610, R45 ;  /* 0x00007610ff2d7816 */ /* 0x000fe4000000002d */
[----:B------:R-:W-:Y:S01]  /*2740*/  PRMT R71, RZ, 0x7610, R71 ;  /* 0x00007610ff477816 */ /* 0x000fe20000000047 */
[----:B------:R1:W2:Y:S01]  /*2750*/  @!P4 LDG.E.U16 R72, desc[UR8][R24.64] ;  /* 0x000000081848c981 */ /* 0x0002a2000c1e1500 */
[----:B------:R-:W-:Y:S01]  /*2760*/  LOP3.LUT R26, R42, 0x70, RZ, 0xfc, !PT ;  /* 0x000000702a1a7812 */ /* 0x000fe200078efcff */
[----:B0-----:R-:W-:-:S04]  /*2770*/  IMAD.WIDE R14, R121, 0x2, R20 ;  /* 0x00000002790e7825 */ /* 0x001fc800078e0214 */
[----:B-1----:R-:W-:Y:S01]  /*2780*/  IMAD.WIDE R24, R122, 0x2, R20 ;  /* 0x000000027a187825 */ /* 0x002fe200078e0214 */
[----:B------:R-:W-:Y:S01]  /*2790*/  ISETP.GE.AND P2, PT, R26, UR7, PT ;  /* 0x000000071a007c0c */ /* 0x000fe2000bf46270 */
[----:B------:R0:W2:Y:S01]  /*27a0*/  @!P3 LDG.E.U16 R45, desc[UR8][R14.64] ;  /* 0x000000080e2db981 */ /* 0x0000a2000c1e1500 */
[----:B------:R-:W-:-:S03]  /*27b0*/  PRMT R44, RZ, 0x7610, R44 ;  /* 0x00007610ff2c7816 */ /* 0x000fc6000000002c */
[----:B------:R1:W2:Y:S01]  /*27c0*/  @!P0 LDG.E.U16 R71, desc[UR8][R24.64] ;  /* 0x0000000818478981 */ /* 0x0002a2000c1e1500 */
[----:B------:R-:W-:Y:S01]  /*27d0*/  PRMT R70, RZ, 0x7610, R70 ;  /* 0x00007610ff467816 */ /* 0x000fe20000000046 */
[----:B0-----:R-:W-:Y:S01]  /*27e0*/  IMAD.WIDE R14, R123, 0x2, R20 ;  /* 0x000000027b0e7825 */ /* 0x001fe200078e0214 */
[----:B-1----:R-:W-:-:S04]  /*27f0*/  LOP3.LUT R24, R42, 0x74, RZ, 0xfc, !PT ;  /* 0x000000742a187812 */ /* 0x002fc800078efcff */
[----:B------:R0:W2:Y:S01]  /*2800*/  @!P1 LDG.E.U16 R44, desc[UR8][R14.64] ;  /* 0x000000080e2c9981 */ /* 0x0000a2000c1e1500 */
[----:B------:R-:W-:Y:S02]  /*2810*/  ISETP.GE.AND P0, PT, R24, UR7, PT ;  /* 0x0000000718007c0c */ /* 0x000fe4000bf06270 */
[----:B------:R-:W-:Y:S01]  /*2820*/  LOP3.LUT R24, R42, 0x78, RZ, 0xfc, !PT ;  /* 0x000000782a187812 */ /* 0x000fe200078efcff */
[----:B0-----:R-:W-:-:S03]  /*2830*/  IMAD.WIDE R14, R124, 0x2, R20 ;  /* 0x000000027c0e7825 */ /* 0x001fc600078e0214 */
[----:B------:R-:W-:Y:S02]  /*2840*/  ISETP.GE.AND P1, PT, R24, UR7, PT ;  /* 0x0000000718007c0c */ /* 0x000fe4000bf26270 */
[----:B------:R-:W-:Y:S01]  /*2850*/  PRMT R43, RZ, 0x7610, R43 ;  /* 0x00007610ff2b7816 */ /* 0x000fe2000000002b */
[----:B------:R0:W2:Y:S01]  /*2860*/  @!P2 LDG.E.U16 R70, desc[UR8][R14.64] ;  /* 0x000000080e46a981 */ /* 0x0000a2000c1e1500 */
[----:B------:R-:W-:Y:S02]  /*2870*/  LOP3.LUT R42, R42, 0x7c, RZ, 0xfc, !PT ;  /* 0x0000007c2a2a7812 */ /* 0x000fe400078efcff */
[----:B------:R-:W-:Y:S01]  /*2880*/  PRMT R69, RZ, 0x7610, R69 ;  /* 0x00007610ff457816 */ /* 0x000fe20000000045 */
[----:B0-----:R-:W-:-:S05]  /*2890*/  IMAD.WIDE R14, R125, 0x2, R20 ;  /* 0x000000027d0e7825 */ /* 0x001fca00078e0214 */
[----:B------:R0:W2:Y:S01]  /*28a0*/  @!P0 LDG.E.U16 R43, desc[UR8][R14.64] ;  /* 0x000000080e2b8981 */ /* 0x0000a2000c1e1500 */
[----:B------:R-:W-:Y:S01]  /*28b0*/  ISETP.GE.AND P0, PT, R42, UR7, PT ;  /* 0x000000072a007c0c */ /* 0x000fe2000bf06270 */
[----:B0-----:R-:W-:-:S05]  /*28c0*/  IMAD.WIDE R14, R78, 0x2, R20 ;  /* 0x000000024e0e7825 */ /* 0x001fca00078e0214 */
[----:B------:R0:W2:Y:S01]  /*28d0*/  @!P1 LDG.E.U16 R69, desc[UR8][R14.64] ;  /* 0x000000080e459981 */ /* 0x0000a2000c1e1500 */
[----:B------:R-:W-:Y:S02]  /*28e0*/  PRMT R42, RZ, 0x7610, R42 ;  /* 0x00007610ff2a7816 */ /* 0x000fe4000000002a */
[----:B0-----:R-:W-:-:S04]  /*28f0*/  LOP3.LUT R14, R75, 0x7f, RZ, 0xc0, !PT ;  /* 0x0000007f4b0e7812 */ /* 0x001fc800078ec0ff */
[----:B------:R-:W-:Y:S01]  /*2900*/  ISETP.GE.AND P1, PT, R14, UR7, PT ;  /* 0x000000070e007c0c */ /* 0x000fe2000bf26270 */
[----:B---3--:R-:W-:-:S05]  /*2910*/  IMAD.WIDE R14, R73, 0x2, R20 ;  /* 0x00000002490e7825 */ /* 0x008fca00078e0214 */
[----:B------:R0:W3:Y:S01]  /*2920*/  @!P0 LDG.E.U16 R42, desc[UR8][R14.64] ;  /* 0x000000080e2a8981 */ /* 0x0000e2000c1e1500 */
[-C--:B------:R-:W-:Y:S01]  /*2930*/  LOP3.LUT R85, R85, R84.reuse, RZ, 0x3c, !PT ;  /* 0x0000005455557212 */ /* 0x080fe200078e3cff */
[----:B------:R-:W-:Y:S02]  /*2940*/  IMAD.MOV.U32 R26, RZ, RZ, R41 ;  /* 0x000000ffff1a7224 */ /* 0x000fe400078e0029 */
[----:B------:R-:W-:Y:S01]  /*2950*/  IMAD.MOV.U32 R27, RZ, RZ, R39 ;  /* 0x000000ffff1b7224 */ /* 0x000fe200078e0027 */
[C---:B------:R-:W-:Y:S02]  /*2960*/  LOP3.LUT R84, R85.reuse, R84, RZ, 0x3c, !PT ;  /* 0x0000005455547212 */ /* 0x040fe400078e3cff */
[----:B------:R-:W-:Y:S02]  /*2970*/  PRMT R41, RZ, 0x7610, R41 ;  /* 0x00007610ff297816 */ /* 0x000fe40000000029 */
[----:B------:R-:W-:Y:S01]  /*2980*/  LOP3.LUT R85, R85, R84, RZ, 0x3c, !PT ;  /* 0x0000005455557212 */ /* 0x000fe200078e3cff */
[----:B0-----:R-:W-:Y:S01]  /*2990*/  IMAD.WIDE R14, R2, 0x2, R26 ;  /* 0x00000002020e7825 */ /* 0x001fe200078e021a */
[----:B------:R-:W-:Y:S01]  /*29a0*/  BAR.SYNC.DEFER_BLOCKING 0x0 ;  /* 0x0000000000007b1d */ /* 0x000fe20000010000 */
[----:B------:R-:W-:-:S02]  /*29b0*/  PRMT R39, RZ, 0x7610, R39 ;  /* 0x00007610ff277816 */ /* 0x000fc40000000027 */
[----:B------:R-:W-:Y:S02]  /*29c0*/  IMAD.MOV.U32 R24, RZ, RZ, R3 ;  /* 0x000000ffff187224 */ /* 0x000fe400078e0003 */
[----:B------:R-:W-:-:S03]  /*29d0*/  IMAD.MOV.U32 R25, RZ, RZ, R40 ;  /* 0x000000ffff197224 */ /* 0x000fc600078e0028 */
[----:B------:R-:W0:Y:S01]  /*29e0*/  S2UR UR6, SR_CgaCtaId ;  /* 0x00000000000679c3 */ /* 0x000e220000008800 */
[----:B------:R-:W-:Y:S02]  /*29f0*/  PRMT R40, RZ, 0x7610, R40 ;  /* 0x00007610ff287816 */ /* 0x000fe40000000028 */
[-C--:B------:R-:W-:Y:S02]  /*2a00*/  LOP3.LUT R31, R31, R30.reuse, RZ, 0x3c, !PT ;  /* 0x0000001e1f1f7212 */ /* 0x080fe400078e3cff */
[C---:B------:R-:W-:Y:S02]  /*2a10*/  LOP3.LUT R78, R75.reuse, 0x7, RZ, 0xc0, !PT ;  /* 0x000000074b4e7812 */ /* 0x040fe400078ec0ff */
[----:B------:R-:W-:Y:S01]  /*2a20*/  LOP3.LUT R73, R75, 0x180, RZ, 0xc0, !PT ;  /* 0x000001804b497812 */ /* 0x000fe200078ec0ff */
[----:B------:R1:W3:Y:S01]  /*2a30*/  @!P1 LDG.E.U16 R41, desc[UR8][R14.64] ;  /* 0x000000080e299981 */ /* 0x0002e2000c1e1500 */
[----:B------:R-:W-:Y:S01]  /*2a40*/  LOP3.LUT R30, R31, R30, RZ, 0x3c, !PT ;  /* 0x0000001e1f1e7212 */ /* 0x000fe200078e3cff */
[----:B-1----:R-:W-:-:S05]  /*2a50*/  IMAD.WIDE R14, R2, 0x2, R84 ;  /* 0x00000002020e7825 */ /* 0x002fca00078e0254 */
[----:B------:R1:W3:Y:S01]  /*2a60*/  @!P1 LDG.E.U16 R39, desc[UR8][R14.64] ;  /* 0x000000080e279981 */ /* 0x0002e2000c1e1500 */
[----:B------:R-:W-:Y:S01]  /*2a70*/  IMAD.SHL.U32 R3, R75, 0x2, RZ ;  /* 0x000000024b037824 */ /* 0x000fe200078e00ff */
[----:B------:R-:W-:Y:S01]  /*2a80*/  SHF.R.U32.HI R73, RZ, 0x3, R73 ;  /* 0x00000003ff497819 */ /* 0x000fe20000011649 */
[----:B-1----:R-:W-:Y:S01]  /*2a90*/  IMAD.WIDE R14, R2, 0x2, R24 ;  /* 0x00000002020e7825 */ /* 0x002fe200078e0218 */
[----:B------:R-:W-:-:S04]  /*2aa0*/  LOP3.LUT R31, R31, R30, RZ, 0x3c, !PT ;  /* 0x0000001e1f1f7212 */ /* 0x000fc800078e3cff */
[----:B------:R1:W3:Y:S01]  /*2ab0*/  @!P1 LDG.E.U16 R40, desc[UR8][R14.64] ;  /* 0x000000080e289981 */ /* 0x0002e2000c1e1500 */
[----:B------:R-:W-:Y:S01]  /*2ac0*/  LOP3.LUT R73, R73, 0x3fe, R3, 0x78, !PT ;  /* 0x000003fe49497812 */ /* 0x000fe200078e7803 */
[----:B------:R-:W-:Y:S01]  /*2ad0*/  IMAD.SHL.U32 R75, R75, 0x40, RZ ;  /* 0x000000404b4b7824 */ /* 0x000fe200078e00ff */
[----:B------:R-:W-:Y:S02]  /*2ae0*/  PRMT R74, RZ, 0x7610, R74 ;  /* 0x00007610ff4a7816 */ /* 0x000fe4000000004a */
[----:B------:R-:W-:Y:S01]  /*2af0*/  LOP3.LUT R19, R19, R18, RZ, 0x3c, !PT ;  /* 0x0000001213137212 */ /* 0x000fe200078e3cff */
[----:B-1----:R-:W-:-:S03]  /*2b00*/  IMAD.SHL.U32 R14, R78, 0x10, RZ ;  /* 0x000000104e0e7824 */ /* 0x002fc600078e00ff */
[----:B------:R-:W-:Y:S02]  /*2b10*/  LOP3.LUT R18, R19, R18, RZ, 0x3c, !PT ;  /* 0x0000001213127212 */ /* 0x000fe400078e3cff */
[----:B------:R-:W-:Y:S01]  /*2b20*/  LOP3.LUT R3, R14, 0x30, R3, 0x78, !PT ;  /* 0x000000300e037812 */ /* 0x000fe200078e7803 */
[----:B------:R-:W-:Y:S01]  /*2b30*/  IMAD.WIDE R14, R2, 0x2, R30 ;  /* 0x00000002020e7825 */ /* 0x000fe200078e021e */
[----:B------:R-:W-:Y:S01]  /*2b40*/  UMOV UR4, 0x400 ;  /* 0x0000040000047882 */ /* 0x000fe20000000000 */
[----:B------:R-:W-:Y:S02]  /*2b50*/  LOP3.LUT R29, R29, R28, RZ, 0x3c, !PT ;  /* 0x0000001c1d1d7212 */ /* 0x000fe400078e3cff */
[--C-:B------:R-:W-:Y:S01]  /*2b60*/  LOP3.LUT R3, R3, 0x1800, R75.reuse, 0xf8, !PT ;  /* 0x0000180003037812 */ /* 0x100fe200078ef84b */
[----:B------:R1:W3:Y:S01]  /*2b70*/  @!P1 LDG.E.U16 R74, desc[UR8][R14.64] ;  /* 0x000000080e4a9981 */ /* 0x0002e2000c1e1500 */
[----:B------:R-:W-:Y:S01]  /*2b80*/  PRMT R75, RZ, 0x7610, R75 ;  /* 0x00007610ff4b7816 */ /* 0x000fe2000000004b */
[----:B------:R-:W-:Y:S01]  /*2b90*/  IMAD.SHL.U32 R78, R78, 0x100, RZ ;  /* 0x000001004e4e7824 */ /* 0x000fe200078e00ff */
[----:B0-----:R-:W-:Y:S01]  /*2ba0*/  ULEA UR4, UR6, UR4, 0x18 ;  /* 0x0000000406047291 */ /* 0x001fe2000f8ec0ff */
[----:B------:R-:W-:-:S02]  /*2bb0*/  LOP3.LUT R19, R19, R18, RZ, 0x3c, !PT ;  /* 0x0000001213137212 */ /* 0x000fc400078e3cff */
[----:B------:R-:W-:Y:S01]  /*2bc0*/  LOP3.LUT R28, R29, R28, RZ, 0x3c, !PT ;  /* 0x0000001c1d1c7212 */ /* 0x000fe200078e3cff */
[----:B-1----:R-:W-:Y:S01]  /*2bd0*/  IMAD.WIDE R14, R2, 0x2, R22 ;  /* 0x00000002020e7825 */ /* 0x002fe200078e0216 */
[----:B------:R-:W-:Y:S02]  /*2be0*/  LOP3.LUT R3, R3, R78, RZ, 0xfc, !PT ;  /* 0x0000004e03037212 */ /* 0x000fe400078efcff */
[----:B------:R-:W-:Y:S02]  /*2bf0*/  PRMT R78, RZ, 0x7610, R78 ;  /* 0x00007610ff4e7816 */ /* 0x000fe4000000004e */
[----:B------:R0:W3:Y:S01]  /*2c00*/  @!P1 LDG.E.U16 R75, desc[UR8][R14.64] ;  /* 0x000000080e4b9981 */ /* 0x0000e2000c1e1500 */
[----:B------:R-:W-:-:S03]  /*2c10*/  LOP3.LUT R29, R29, R28, RZ, 0x3c, !PT ;  /* 0x0000001c1d1d7212 */ /* 0x000fc600078e3cff */
[----:B----4-:R1:W-:Y:S01]  /*2c20*/  STS.U16 [R73+UR4], R79 ;  /* 0x0000004f49007988 */ /* 0x0103e20008000404 */
[----:B0-----:R-:W-:Y:S01]  /*2c30*/  IMAD.WIDE R14, R2, 0x2, R18 ;  /* 0x00000002020e7825 */ /* 0x001fe200078e0212 */
[----:B-1----:R-:W-:-:S04]  /*2c40*/  PRMT R79, RZ, 0x7610, R79 ;  /* 0x00007610ff4f7816 */ /* 0x002fc8000000004f */
[----:B------:R0:W4:Y:S04]  /*2c50*/  @!P1 LDG.E.U16 R78, desc[UR8][R14.64] ;  /* 0x000000080e4e9981 */ /* 0x000128000c1e1500 */
[----:B-----5:R1:W-:Y:S01]  /*2c60*/  STS.U16 [R73+UR4+0x800], R93 ;  /* 0x0008005d49007988 */ /* 0x0203e20008000404 */
[----:B0-----:R-:W-:Y:S01]  /*2c70*/  IMAD.WIDE R14, R2, 0x2, R28 ;  /* 0x00000002020e7825 */ /* 0x001fe200078e021c */
[----:B-1----:R-:W-:-:S04]  /*2c80*/  PRMT R93, RZ, 0x7610, R93 ;  /* 0x00007610ff5d7816 */ /* 0x002fc8000000005d */
[----:B------:R0:W5:Y:S01]  /*2c90*/  @!P1 LDG.E.U16 R79, desc[UR8][R14.64] ;  /* 0x000000080e4f9981 */ /* 0x000162000c1e1500 */
[----:B------:R-:W-:Y:S01]  /*2ca0*/  LOP3.LUT R5, R5, R4, RZ, 0x3c, !PT ;  /* 0x0000000405057212 */ /* 0x000fe200078e3cff */
[----:B0-----:R-:W-:-:S03]  /*2cb0*/  IMAD.WIDE R14, R2, 0x2, R16 ;  /* 0x00000002020e7825 */ /* 0x001fc600078e0210 */
[----:B------:R-:W-:Y:S01]  /*2cc0*/  LOP3.LUT R4, R5, R4, RZ, 0x3c, !PT ;  /* 0x0000000405047212 */ /* 0x000fe200078e3cff */
[----:B------:R0:W-:Y:S04]  /*2cd0*/  STS.U16 [R73+UR4+0x1000], R92 ;  /* 0x0010005c49007988 */ /* 0x0001e80008000404 */
[----:B------:R1:W4:Y:S01]  /*2ce0*/  @!P1 LDG.E.U16 R93, desc[UR8][R14.64] ;  /* 0x000000080e5d9981 */ /* 0x000322000c1e1500 */
[----:B------:R-:W-:Y:S02]  /*2cf0*/  LOP3.LUT R13, R13, R12, RZ, 0x3c, !PT ;  /* 0x0000000c0d0d7212 */ /* 0x000fe400078e3cff */
[----:B------:R-:W-:Y:S02]  /*2d00*/  LOP3.LUT R5, R5, R4, RZ, 0x3c, !PT ;  /* 0x0000000405057212 */ /* 0x000fe400078e3cff */
[----:B0-----:R-:W-:Y:S01]  /*2d10*/  PRMT R92, RZ, 0x7610, R92 ;  /* 0x00007610ff5c7816 */ /* 0x001fe2000000005c */
[----:B-1----:R-:W-:-:S02]  /*2d20*/  IMAD.MOV.U32 R14, RZ, RZ, R77 ;  /* 0x000000ffff0e7224 */ /* 0x002fc400078e004d */
[----:B------:R-:W-:Y:S01]  /*2d30*/  IMAD.MOV.U32 R15, RZ, RZ, R76 ;  /* 0x000000ffff0f7224 */ /* 0x000fe200078e004c */
[C---:B------:R-:W-:Y:S01]  /*2d40*/  LOP3.LUT R12, R13.reuse, R12, RZ, 0x3c, !PT ;  /* 0x0000000c0d0c7212 */ /* 0x040fe200078e3cff */
[C---:B------:R-:W-:Y:S01]  /*2d50*/  IMAD.WIDE R76, R2.reuse, 0x2, R14 ;  /* 0x00000002024c7825 */ /* 0x040fe200078e020e */
[----:B------:R0:W-:Y:S02]  /*2d60*/  STS.U16 [R73+UR4+0x1800], R91 ;  /* 0x0018005b49007988 */ /* 0x0001e40008000404 */
[----:B------:R-:W-:Y:S02]  /*2d70*/  LOP3.LUT R13, R13, R12, RZ, 0x3c, !PT ;  /* 0x0000000c0d0d7212 */ /* 0x000fe400078e3cff */
[----:B------:R1:W4:Y:S01]  /*2d80*/  @!P1 LDG.E.U16 R92, desc[UR8][R76.64] ;  /* 0x000000084c5c9981 */ /* 0x000322000c1e1500 */
[----:B0-----:R-:W-:Y:S01]  /*2d90*/  PRMT R91, RZ, 0x7610, R91 ;  /* 0x00007610ff5b7816 */ /* 0x001fe2000000005b */
[----:B-1----:R-:W-:Y:S02]  /*2da0*/  IMAD.WIDE R76, R2, 0x2, R4 ;  /* 0x00000002024c7825 */ /* 0x002fe400078e0204 */
[----:B------:R0:W-:Y:S01]  /*2db0*/  STS.U16 [R73+UR4+0x2000], R90 ;  /* 0x0020005a49007988 */ /* 0x0001e20008000404 */
[----:B------:R-:W-:-:S03]  /*2dc0*/  LOP3.LUT R9, R9, R8, RZ, 0x3c, !PT ;  /* 0x0000000809097212 */ /* 0x000fc600078e3cff */
[----:B------:R1:W4:Y:S01]  /*2dd0*/  @!P1 LDG.E.U16 R91, desc[UR8][R76.64] ;  /* 0x000000084c5b9981 */ /* 0x000322000c1e1500 */
[----:B------:R-:W-:Y:S02]  /*2de0*/  LOP3.LUT R8, R9, R8, RZ, 0x3c, !PT ;  /* 0x0000000809087212 */ /* 0x000fe400078e3cff */
[----:B0-----:R-:W-:Y:S01]  /*2df0*/  PRMT R90, RZ, 0x7610, R90 ;  /* 0x00007610ff5a7816 */ /* 0x001fe2000000005a */
[----:B-1----:R-:W-:Y:S01]  /*2e00*/  IMAD.WIDE R76, R2, 0x2, R12 ;  /* 0x00000002024c7825 */ /* 0x002fe200078e020c */
[----:B------:R-:W-:Y:S02]  /*2e10*/  PRMT R110, RZ, 0x7610, R110 ;  /* 0x00007610ff6e7816 */ /* 0x000fe4000000006e */
[----:B------:R-:W-:Y:S02]  /*2e20*/  LOP3.LUT R7, R7, R6, RZ, 0x3c, !PT ;  /* 0x0000000607077212 */ /* 0x000fe400078e3cff */
[----:B------:R0:W4:Y:S01]  /*2e30*/  @!P1 LDG.E.U16 R90, desc[UR8][R76.64] ;  /* 0x000000084c5a9981 */ /* 0x000122000c1e1500 */
[----:B------:R-:W-:-:S02]  /*2e40*/  LOP3.LUT R9, R9, R8, RZ, 0x3c, !PT ;  /* 0x0000000809097212 */ /* 0x000fc400078e3cff */
[----:B------:R-:W-:Y:S01]  /*2e50*/  LOP3.LUT R6, R7, R6, RZ, 0x3c, !PT ;  /* 0x0000000607067212 */ /* 0x000fe200078e3cff */
[----:B------:R1:W-:Y:S01]  /*2e60*/  STS.U16 [R73+UR4+0x3000], R83 ;  /* 0x0030005349007988 */ /* 0x0003e20008000404 */
[----:B------:R-:W-:Y:S01]  /*2e70*/  LOP3.LUT R87, R87, R86, RZ, 0x3c, !PT ;  /* 0x0000005657577212 */ /* 0x000fe200078e3cff */
[----:B0-----:R-:W-:Y:S01]  /*2e80*/  IMAD.WIDE R76, R2, 0x2, R10 ;  /* 0x00000002024c7825 */ /* 0x001fe200078e020a */
[----:B------:R-:W-:Y:S02]  /*2e90*/  LOP3.LUT R7, R7, R6, RZ, 0x3c, !PT ;  /* 0x0000000607077212 */ /* 0x000fe400078e3cff */
[----:B-1----:R-:W-:Y:S02]  /*2ea0*/  PRMT R83, RZ, 0x7610, R83 ;  /* 0x00007610ff537816 */ /* 0x002fe40000000053 */
[----:B------:R0:W4:Y:S01]  /*2eb0*/  @!P1 LDG.E.U16 R110, desc[UR8][R76.64] ;  /* 0x000000084c6e9981 */ /* 0x000122000c1e1500 */
[----:B------:R-:W-:-:S03]  /*2ec0*/  LOP3.LUT R86, R87, R86, RZ, 0x3c, !PT ;  /* 0x0000005657567212 */ /* 0x000fc600078e3cff */
[----:B------:R1:W-:Y:S01]  /*2ed0*/  STS.U16 [R73+UR4+0x3800], R82 ;  /* 0x0038005249007988 */ /* 0x0003e20008000404 */
[C---:B0-----:R-:W-:Y:S01]  /*2ee0*/  IMAD.WIDE R76, R2.reuse, 0x2, R8 ;  /* 0x00000002024c7825 */ /* 0x041fe200078e0208 */
[----:B------:R-:W-:Y:S02]  /*2ef0*/  LOP3.LUT R87, R87, R86, RZ, 0x3c, !PT ;  /* 0x0000005657577212 */ /* 0x000fe400078e3cff */
[----:B-1----:R-:W-:Y:S02]  /*2f00*/  PRMT R82, RZ, 0x7610, R82 ;  /* 0x00007610ff527816 */ /* 0x002fe40000000052 */
[----:B------:R0:W4:Y:S04]  /*2f10*/  @!P1 LDG.E.U16 R83, desc[UR8][R76.64] ;  /* 0x000000084c539981 */ /* 0x000128000c1e1500 */
[----:B------:R1:W-:Y:S01]  /*2f20*/  STS.U16 [R73+UR4+0x4000], R81 ;  /* 0x0040005149007988 */ /* 0x0003e20008000404 */
[----:B0-----:R-:W-:-:S03]  /*2f30*/  IMAD.WIDE R76, R2, 0x2, R6 ;  /* 0x00000002024c7825 */ /* 0x001fc600078e0206 */
[----:B------:R0:W-:Y:S01]  /*2f40*/  STS.U16 [R73+UR4+0x2800], R89 ;  /* 0x0028005949007988 */ /* 0x0001e20008000404 */
[----:B-1----:R-:W-:-:S03]  /*2f50*/  PRMT R81, RZ, 0x7610, R81 ;  /* 0x00007610ff517816 */ /* 0x002fc60000000051 */
[----:B------:R1:W4:Y:S01]  /*2f60*/  @!P1 LDG.E.U16 R82, desc[UR8][R76.64] ;  /* 0x000000084c529981 */ /* 0x000322000c1e1500 */
[----:B0-----:R-:W-:Y:S02]  /*2f70*/  IMAD.MOV.U32 R89, RZ, RZ, R88 ;  /* 0x000000ffff597224 */ /* 0x001fe400078e0058 */
[----:B------:R-:W-:Y:S02]  /*2f80*/  IMAD.MOV.U32 R88, RZ, RZ, R94 ;  /* 0x000000ffff587224 */ /* 0x000fe400078e005e */
[C---:B-1----:R-:W-:Y:S01]  /*2f90*/  IMAD.WIDE R76, R2.reuse, 0x2, R86 ;  /* 0x00000002024c7825 */ /* 0x042fe200078e0256 */
[----:B------:R0:W-:Y:S04]  /*2fa0*/  STS.U16 [R73+UR4+0x4800], R80 ;  /* 0x0048005049007988 */ /* 0x0001e80008000404 */
[----:B------:R1:W4:Y:S01]  /*2fb0*/  @!P1 LDG.E.U16 R81, desc[UR8][R76.64] ;  /* 0x000000084c519981 */ /* 0x000322000c1e1500 */
[----:B0-----:R-:W-:Y:S01]  /*2fc0*/  PRMT R80, RZ, 0x7610, R80 ;  /* 0x00007610ff507816 */ /* 0x001fe20000000050 */
[----:B-1----:R-:W-:-:S05]  /*2fd0*/  IMAD.WIDE R76, R2, 0x2, R88 ;  /* 0x00000002024c7825 */ /* 0x002fca00078e0258 */
[----:B------:R-:W4:Y:S01]  /*2fe0*/  @!P1 LDG.E.U16 R80, desc[UR8][R76.64] ;  /* 0x000000084c509981 */ /* 0x000f22000c1e1500 */
[----:B------:R-:W-:-:S03]  /*2ff0*/  LOP3.LUT R94, R73, 0x40, RZ, 0x3c, !PT ;  /* 0x00000040495e7812 */ /* 0x000fc600078e3cff */
[----:B------:R-:W-:Y:S04]  /*3000*/  STS.U16 [R73+UR4+0x5000], R37 ;  /* 0x0050002549007988 */ /* 0x000fe80008000404 */
[----:B------:R-:W-:Y:S04]  /*3010*/  STS.U16 [R73+UR4+0x5800], R36 ;  /* 0x0058002449007988 */ /* 0x000fe80008000404 */
[----:B--2---:R-:W-:Y:S04]  /*3020*/  STS.U16 [R73+UR4+0x6000], R72 ;  /* 0x0060004849007988 */ /* 0x004fe80008000404 */
[----:B------:R-:W-:Y:S04]  /*3030*/  STS.U16 [R73+UR4+0x6800], R71 ;  /* 0x0068004749007988 */ /* 0x000fe80008000404 */
        /* <DEDUP_REMOVED lines=17> */
[----:B---3--:R-:W-:Y:S04]  /*3150*/  STS.U16 [R94+UR4+0x7c00], R42 ;  /* 0x007c002a5e007988 */ /* 0x008fe80008000404 */
[----:B------:R-:W-:Y:S04]  /*3160*/  STS.U16 [R73+UR4+0x8000], R41 ;  /* 0x0080002949007988 */ /* 0x000fe80008000404 */
[----:B------:R-:W-:Y:S04]  /*3170*/  STS.U16 [R73+UR4+0x8800], R40 ;  /* 0x0088002849007988 */ /* 0x000fe80008000404 */
[----:B------:R-:W-:Y:S04]  /*3180*/  STS.U16 [R73+UR4+0x9000], R75 ;  /* 0x0090004b49007988 */ /* 0x000fe80008000404 */
[----:B-----5:R-:W-:Y:S04]  /*3190*/  STS.U16 [R73+UR4+0x9800], R79 ;  /* 0x0098004f49007988 */ /* 0x020fe80008000404 */
[----:B----4-:R0:W-:Y:S02]  /*31a0*/  STS.U16 [R73+UR4+0xa000], R92 ;  /* 0x00a0005c49007988 */ /* 0x0101e40008000404 */
[----:B0-----:R-:W0:Y:S02]  /*31b0*/  LDC R92, c[0x0][0x3a8] ;  /* 0x0000ea00ff5c7b82 */ /* 0x001e240000000800 */
[----:B------:R1:W-:Y:S04]  /*31c0*/  STS.U16 [R73+UR4+0xa800], R90 ;  /* 0x00a8005a49007988 */ /* 0x0003e80008000404 */
        /* <DEDUP_REMOVED lines=9> */
[----:B------:R-:W-:Y:S01]  /*3260*/  STS.U16 [R94+UR4+0xbc00], R80 ;  /* 0x00bc00505e007988 */ /* 0x000fe20008000404 */
[----:B------:R-:W-:Y:S06]  /*3270*/  BAR.SYNC.DEFER_BLOCKING 0x0 ;  /* 0x0000000000007b1d */ /* 0x000fec0000010000 */
[----:B------:R-:W-:Y:S04]  /*3280*/  LDSM.16.MT88.4 R68, [R0] ;  /* 0x000000000044783b */ /* 0x000fe80000004200 */
[----:B------:R-:W2:Y:S04]  /*3290*/  LDSM.16.M88.4 R36, [R3+UR4+0x8000] ;  /* 0x008000040324783b */ /* 0x000ea80008000200 */
[----:B------:R-:W3:Y:S04]  /*32a0*/  LDSM.16.M88.4 R40, [R3+UR4+0xa000] ;  /* 0x00a000040328783b */ /* 0x000ee80008000200 */
[----:B------:R-:W4:Y:S04]  /*32b0*/  LDSM.16.MT88.4 R44, [R0+0x80] ;  /* 0x00008000002c783b */ /* 0x000f280000004200 */
[----:B------:R-:W5:Y:S04]  /*32c0*/  LDSM.16.MT88.4 R48, [R0+0x1000] ;  /* 0x001000000030783b */ /* 0x000f680000004200 */
[----:B------:R-:W0:Y:S01]  /*32d0*/  LDSM.16.MT88.4 R52, [R0+0x1080] ;  /* 0x001080000034783b */ /* 0x000e220000004200 */
[----:B-1----:R-:W-:-:S03]  /*32e0*/  LOP3.LUT R90, R3, 0x40, RZ, 0x3c, !PT ;  /* 0x00000040035a7812 */ /* 0x002fc600078e3cff */
[----:B------:R-:W-:Y:S04]  /*32f0*/  LDSM.16.MT88.4 R80, [R0+0x2080] ;  /* 0x002080000050783b */ /* 0x000fe80000004200 */
[----:B------:R-:W-:Y:S04]  /*3300*/  LDSM.16.M88.4 R72, [R90+UR4+0x8000] ;  /* 0x008000045a48783b */ /* 0x000fe80008000200 */
[----:B------:R-:W-:Y:S01]  /*3310*/  LDSM.16.M88.4 R76, [R90+UR4+0xa000] ;  /* 0x00a000045a4c783b */ /* 0x000fe20008000200 */
[C---:B--2---:R-:W-:Y:S08]  /*3320*/  HMMA.16816.F32 R56, R68.reuse, R36, R56 ;  /* 0x000000244438723c */ /* 0x044ff00000001838 */
[----:B---3--:R-:W-:Y:S01]  /*3330*/  HMMA.16816.F32 R60, R68, R40, R60 ;  /* 0x00000028443c723c */ /* 0x008fe2000000183c */
[----:B------:R-:W1:Y:S07]  /*3340*/  LDSM.16.MT88.4 R68, [R0+0x2000] ;  /* 0x002000000044783b */ /* 0x000e6e0000004200 */
[C---:B----4-:R-:W-:Y:S08]  /*3350*/  HMMA.16816.F32 R64, R44.reuse, R36, R64 ;  /* 0x000000242c40723c */ /* 0x050ff00000001840 */
[----:B------:R-:W-:Y:S01]  /*3360*/  HMMA.16816.F32 R32, R44, R40, R32 ;  /* 0x000000282c20723c */ /* 0x000fe20000001820 */
[----:B------:R-:W-:Y:S07]  /*3370*/  LDSM.16.M88.4 R44, [R3+UR4+0x8080] ;  /* 0x00808004032c783b */ /* 0x000fee0008000200 */
[-C--:B-----5:R-:W-:Y:S08]  /*3380*/  HMMA.16816.F32 R56, R48, R38.reuse, R56 ;  /* 0x000000263038723c */ /* 0x0a0ff00000001838 */
[----:B0-----:R-:W-:Y:S01]  /*3390*/  HMMA.16816.F32 R64, R52, R38, R64 ;  /* 0x000000263440723c */ /* 0x001fe20000001840 */
[----:B------:R-:W0:Y:S07]  /*33a0*/  LDSM.16.MT88.4 R36, [R0+0x3000] ;  /* 0x003000000024783b */ /* 0x000e2e0000004200 */
[-C--:B------:R-:W-:Y:S01]  /*33b0*/  HMMA.16816.F32 R60, R48, R42.reuse, R60 ;  /* 0x0000002a303c723c */ /* 0x080fe2000000183c */
[----:B------:R-:W-:Y:S07]  /*33c0*/  LDSM.16.MT88.4 R48, [R0+0x4000] ;  /* 0x004000000030783b */ /* 0x000fee0000004200 */
[----:B------:R-:W-:Y:S01]  /*33d0*/  HMMA.16816.F32 R32, R52, R42, R32 ;  /* 0x0000002a3420723c */ /* 0x000fe20000001820 */
[----:B------:R-:W2:Y:S04]  /*33e0*/  LDSM.16.MT88.4 R40, [R0+0x3080] ;  /* 0x003080000028783b */ /* 0x000ea80000004200 */
[----:B------:R-:W3:Y:S03]  /*33f0*/  LDSM.16.M88.4 R52, [R3+UR4+0xa080] ;  /* 0x00a080040334783b */ /* 0x000ee60008000200 */
[C---:B-1----:R-:W-:Y:S08]  /*3400*/  HMMA.16816.F32 R56, R68.reuse, R72, R56 ;  /* 0x000000484438723c */ /* 0x042ff00000001838 */
[----:B------:R-:W-:Y:S01]  /*3410*/  HMMA.16816.F32 R60, R68, R76, R60 ;  /* 0x0000004c443c723c */ /* 0x000fe2000000183c */
[----:B------:R-:W1:Y:S07]  /*3420*/  LDSM.16.MT88.4 R68, [R0+0x4080] ;  /* 0x004080000044783b */ /* 0x000e6e0000004200 */
[C---:B------:R-:W-:Y:S08]  /*3430*/  HMMA.16816.F32 R64, R80.reuse, R72, R64 ;  /* 0x000000485040723c */ /* 0x040ff00000001840 */
[----:B------:R-:W-:Y:S01]  /*3440*/  HMMA.16816.F32 R32, R80, R76, R32 ;  /* 0x0000004c5020723c */ /* 0x000fe20000001820 */
[----:B------:R-:W-:Y:S07]  /*3450*/  LDSM.16.MT88.4 R80, [R0+0x6080] ;  /* 0x006080000050783b */ /* 0x000fee0000004200 */
[C---:B0-----:R-:W-:Y:S08]  /*3460*/  HMMA.16816.F32 R56, R36.reuse, R74, R56 ;  /* 0x0000004a2438723c */ /* 0x041ff00000001838 */
[----:B------:R-:W-:Y:S01]  /*3470*/  HMMA.16816.F32 R60, R36, R78, R60 ;  /* 0x0000004e243c723c */ /* 0x000fe2000000183c */
[----:B------:R-:W0:Y:S07]  /*3480*/  LDSM.16.MT88.4 R36, [R0+0x5000] ;  /* 0x005000000024783b */ /* 0x000e2e0000004200 */
[C---:B--2---:R-:W-:Y:S01]  /*3490*/  HMMA.16816.F32 R64, R40.reuse, R74, R64 ;  /* 0x0000004a2840723c */ /* 0x044fe20000001840 */
[----:B------:R-:W2:Y:S07]  /*34a0*/  LDSM.16.MT88.4 R72, [R0+0x5080] ;  /* 0x005080000048783b */ /* 0x000eae0000004200 */
[----:B------:R-:W-:Y:S01]  /*34b0*/  HMMA.16816.F32 R32, R40, R78, R32 ;  /* 0x0000004e2820723c */ /* 0x000fe20000001820 */
[----:B------:R-:W-:Y:S04]  /*34c0*/  LDSM.16.MT88.4 R76, [R0+0x6000] ;  /* 0x00600000004c783b */ /* 0x000fe80000004200 */
[----:B------:R-:W4:Y:S03]  /*34d0*/  LDSM.16.M88.4 R40, [R90+UR4+0x8080] ;  /* 0x008080045a28783b */ /* 0x000f260008000200 */
[C---:B------:R-:W-:Y:S08]  /*34e0*/  HMMA.16816.F32 R56, R48.reuse, R44, R56 ;  /* 0x0000002c3038723c */ /* 0x040ff00000001838 */
[----:B---3--:R-:W-:Y:S01]  /*34f0*/  HMMA.16816.F32 R60, R48, R52, R60 ;  /* 0x00000034303c723c */ /* 0x008fe2000000183c */
[----:B------:R-:W3:Y:S07]  /*3500*/  LDSM.16.M88.4 R48, [R90+UR4+0xa080] ;  /* 0x00a080045a30783b */ /* 0x000eee0008000200 */
[----:B-1----:R-:W-:Y:S08]  /*3510*/  HMMA.16816.F32 R64, R68, R44, R64 ;  /* 0x0000002c4440723c */ /* 0x002ff00000001840 */
[C---:B0-----:R-:W-:Y:S08]  /*3520*/  HMMA.16816.F32 R56, R36.reuse, R46, R56 ;  /* 0x0000002e2438723c */ /* 0x041ff00000001838 */
[----:B------:R-:W-:Y:S01]  /*3530*/  HMMA.16816.F32 R36, R36, R54, R60 ;  /* 0x000000362424723c */ /* 0x000fe2000000183c */
[----:B------:R-:W0:Y:S07]  /*3540*/  LDSM.16.MT88.4 R60, [R0+0x7000] ;  /* 0x00700000003c783b */ /* 0x000e2e0000004200 */
[----:B------:R-:W-:Y:S08]  /*3550*/  HMMA.16816.F32 R32, R68, R52, R32 ;  /* 0x000000344420723c */ /* 0x000ff00000001820 */
[----:B--2---:R-:W-:Y:S08]  /*3560*/  HMMA.16816.F32 R64, R72, R46, R64 ;  /* 0x0000002e4840723c */ /* 0x004ff00000001840 */
[C---:B----4-:R-:W-:Y:S08]  /*3570*/  HMMA.16816.F32 R56, R76.reuse, R40, R56 ;  /* 0x000000284c38723c */ /* 0x050ff00000001838 */
[----:B---3--:R-:W-:Y:S01]  /*3580*/  HMMA.16816.F32 R76, R76, R48, R36 ;  /* 0x000000304c4c723c */ /* 0x008fe20000001824 */
[----:B------:R-:W1:Y:S07]  /*3590*/  LDSM.16.MT88.4 R36, [R0+0x7080] ;  /* 0x007080000024783b */ /* 0x000e6e0000004200 */
[----:B------:R-:W-:Y:S08]  /*35a0*/  HMMA.16816.F32 R32, R72, R54, R32 ;  /* 0x000000364820723c */ /* 0x000ff00000001820 */
[----:B------:R-:W-:Y:S01]  /*35b0*/  HMMA.16816.F32 R64, R80, R40, R64 ;  /* 0x000000285040723c */ /* 0x000fe20000001840 */
[----:B------:R-:W-:-:S04]  /*35c0*/  IMAD.WIDE R40, R95, 0x2, R86 ;  /* 0x000000025f287825 */ /* 0x000fc800078e0256 */
[----:B------:R-:W-:Y:S02]  /*35d0*/  IMAD.MOV.U32 R87, RZ, RZ, R40 ;  /* 0x000000ffff577224 */ /* 0x000fe400078e0028 */
[----:B------:R-:W-:Y:S02]  /*35e0*/  IMAD.MOV.U32 R86, RZ, RZ, R41 ;  /* 0x000000ffff567224 */ /* 0x000fe400078e0029 */
[----:B------:R-:W-:-:S03]  /*35f0*/  IMAD.WIDE R40, R95, 0x2, R8 ;  /* 0x000000025f287825 */ /* 0x000fc600078e0208 */
[----:B------:R-:W-:Y:S01]  /*3600*/  HMMA.16816.F32 R32, R80, R48, R32 ;  /* 0x000000305020723c */ /* 0x000fe20000001820 */
[----:B------:R-:W-:Y:S01]  /*3610*/  IMAD.MOV.U32 R9, RZ, RZ, R40 ;  /* 0x000000ffff097224 */ /* 0x000fe200078e0028 */
[----:B------:R-:W-:Y:S01]  /*3620*/  UIADD3 UR5, UPT, UPT, UR5, -0x1, URZ ;  /* 0xffffffff05057890 */ /* 0x000fe2000fffe0ff */
[----:B------:R-:W-:Y:S02]  /*3630*/  IMAD.MOV.U32 R8, RZ, RZ, R41 ;  /* 0x000000ffff087224 */ /* 0x000fe400078e0029 */
[----:B------:R-:W-:Y:S01]  /*3640*/  IMAD.WIDE R40, R95, 0x2, R4 ;  /* 0x000000025f287825 */ /* 0x000fe200078e0204 */
[----:B------:R-:W-:-:S03]  /*3650*/  UISETP.NE.U32.AND UP0, UPT, UR5, URZ, UPT ;  /* 0x000000ff0500728c */ /* 0x000fc6000bf05070 */
[C---:B------:R-:W-:Y:S01]  /*3660*/  IMAD.WIDE R14, R95.reuse, 0x2, R14 ;  /* 0x000000025f0e7825 */ /* 0x040fe200078e020e */
[C---:B0-----:R-:W-:Y:S03]  /*3670*/  HMMA.16816.F32 R56, R60.reuse, R42, R56 ;  /* 0x0000002a3c38723c */ /* 0x041fe60000001838 */
[----:B------:R-:W-:Y:S02]  /*3680*/  IMAD.MOV.U32 R5, RZ, RZ, R40 ;  /* 0x000000ffff057224 */ /* 0x000fe400078e0028 */
[----:B------:R-:W-:Y:S02]  /*3690*/  IMAD.MOV.U32 R4, RZ, RZ, R41 ;  /* 0x000000ffff047224 */ /* 0x000fe400078e0029 */
[----:B------:R-:W-:Y:S01]  /*36a0*/  IMAD.WIDE R40, R95, 0x2, R28 ;  /* 0x000000025f287825 */ /* 0x000fe200078e021c */
[----:B------:R-:W-:Y:S03]  /*36b0*/  HMMA.16816.F32 R60, R60, R50, R76 ;  /* 0x000000323c3c723c */ /* 0x000fe6000000184c */
[----:B------:R-:W-:-:S02]  /*36c0*/  IMAD.MOV.U32 R77, RZ, RZ, R14 ;  /* 0x000000ffff4d7224 */ /* 0x000fc400078e000e */
[----:B------:R-:W-:Y:S02]  /*36d0*/  IMAD.MOV.U32 R76, RZ, RZ, R15 ;  /* 0x000000ffff4c7224 */ /* 0x000fe400078e000f */
[----:B------:R-:W-:-:S04]  /*36e0*/  IMAD.WIDE R44, R95, 0x2, R6 ;  /* 0x000000025f2c7825 */ /* 0x000fc800078e0206 */
[----:B------:R-:W-:-:S04]  /*36f0*/  IMAD.WIDE R14, R95, 0x2, R18 ;  /* 0x000000025f0e7825 */ /* 0x000fc800078e0212 */
[----:B------:R-:W-:Y:S02]  /*3700*/  IMAD.MOV.U32 R29, RZ, RZ, R40 ;  /* 0x000000ffff1d7224 */ /* 0x000fe400078e0028 */
[----:B------:R-:W-:Y:S02]  /*3710*/  IMAD.MOV.U32 R28, RZ, RZ, R41 ;  /* 0x000000ffff1c7224 */ /* 0x000fe400078e0029 */
[----:B------:R-:W-:-:S04]  /*3720*/  IMAD.WIDE R88, R95, 0x2, R88 ;  /* 0x000000025f587825 */ /* 0x000fc800078e0258 */
[----:B------:R-:W-:Y:S02]  /*3730*/  IMAD.MOV.U32 R7, RZ, RZ, R44 ;  /* 0x000000ffff077224 */ /* 0x000fe400078e002c */
[----:B------:R-:W-:Y:S02]  /*3740*/  IMAD.MOV.U32 R6, RZ, RZ, R45 ;  /* 0x000000ffff067224 */ /* 0x000fe400078e002d */
[----:B------:R-:W-:-:S04]  /*3750*/  IMAD.WIDE R40, R95, 0x2, R30 ;  /* 0x000000025f287825 */ /* 0x000fc800078e021e */
[----:B------:R-:W-:Y:S02]  /*3760*/  IMAD.MOV.U32 R19, RZ, RZ, R14 ;  /* 0x000000ffff137224 */ /* 0x000fe400078e000e */
[----:B------:R-:W-:Y:S02]  /*3770*/  IMAD.MOV.U32 R18, RZ, RZ, R15 ;  /* 0x000000ffff127224 */ /* 0x000fe400078e000f */
[C---:B------:R-:W-:Y:S01]  /*3780*/  IMAD.WIDE R44, R95.reuse, 0x2, R12 ;  /* 0x000000025f2c7825 */ /* 0x040fe200078e020c */
[----:B-1----:R-:W-:Y:S03]  /*3790*/  HMMA.16816.F32 R64, R36, R42, R64 ;  /* 0x0000002a2440723c */ /* 0x002fe60000001840 */
[----:B------:R-:W-:-:S04]  /*37a0*/  IMAD.WIDE R24, R95, 0x2, R24 ;  /* 0x000000025f187825 */ /* 0x000fc800078e0218 */
[C---:B------:R-:W-:Y:S01]  /*37b0*/  IMAD.WIDE R14, R95.reuse, 0x2, R84 ;  /* 0x000000025f0e7825 */ /* 0x040fe200078e0254 */
[----:B------:R-:W-:Y:S03]  /*37c0*/  HMMA.16816.F32 R32, R36, R50, R32 ;  /* 0x000000322420723c */ /* 0x000fe60000001820 */
[----:B------:R-:W-:Y:S02]  /*37d0*/  IMAD.SHL.U32 R92, R92, 0x80, RZ ;  /* 0x000000805c5c7824 */ /* 0x000fe400078e00ff */
[----:B------:R-:W-:-:S04]  /*37e0*/  IMAD.WIDE R26, R95, 0x2, R26 ;  /* 0x000000025f1a7825 */ /* 0x000fc800078e021a */
[----:B------:R-:W-:Y:S02]  /*37f0*/  IMAD.MOV.U32 R94, RZ, RZ, R88 ;  /* 0x000000ffff5e7224 */ /* 0x000fe400078e0058 */
[----:B------:R-:W-:Y:S02]  /*3800*/  IMAD.MOV.U32 R31, RZ, RZ, R40 ;  /* 0x000000ffff1f7224 */ /* 0x000fe400078e0028 */
[----:B------:R-:W-:Y:S02]  /*3810*/  IMAD.MOV.U32 R30, RZ, RZ, R41 ;  /* 0x000000ffff1e7224 */ /* 0x000fe400078e0029 */
[----:B------:R-:W-:Y:S02]  /*3820*/  IMAD.MOV.U32 R88, RZ, RZ, R89 ;  /* 0x000000ffff587224 */ /* 0x000fe400078e0059 */
[----:B------:R-:W-:Y:S01]  /*3830*/  IMAD.WIDE R10, R95, 0x2, R10 ;  /* 0x000000025f0a7825 */ /* 0x000fe200078e020a */
[----:B------:R-:W-:-:S03]  /*3840*/  UIADD3 UR7, UPT, UPT, UR7, -0x80, URZ ;  /* 0xffffff8007077890 */ /* 0x000fc6000fffe0ff */
[----:B------:R-:W-:Y:S02]  /*3850*/  IMAD.MOV.U32 R13, RZ, RZ, R44 ;  /* 0x000000ffff0d7224 */ /* 0x000fe400078e002c */
        /* <DEDUP_REMOVED lines=8> */
[----:B------:R-:W-:Y:S02]  /*38e0*/  IMAD.MOV.U32 R41, RZ, RZ, R26 ;  /* 0x000000ffff297224 */ /* 0x000fe400078e001a */
[----:B------:R-:W-:Y:S01]  /*38f0*/  IMAD.MOV.U32 R39, RZ, RZ, R27 ;  /* 0x000000ffff277224 */ /* 0x000fe200078e001b */
[----:B------:R-:W-:Y:S06]  /*3900*/  BRA.U UP0, `(.L_x_2) ;  /* 0xffffffe5005c7547 */ /* 0x000fec000b83ffff */
[----:B------:R-:W-:Y:S02]  /*3910*/  F2FP.F16.F32.PACK_AB R35, R35, R67 ;  /* 0x000000432323723e */ /* 0x000fe400000000ff */
[----:B------:R-:W-:Y:S02]  /*3920*/  F2FP.F16.F32.PACK_AB R34, R34, R66 ;  /* 0x000000422222723e */ /* 0x000fe400000000ff */
[----:B------:R-:W-:Y:S02]  /*3930*/  F2FP.F16.F32.PACK_AB R59, R63, R59 ;  /* 0x0000003b3f3b723e */ /* 0x000fe400000000ff */
[----:B------:R-:W-:Y:S02]  /*3940*/  F2FP.F16.F32.PACK_AB R58, R62, R58 ;  /* 0x0000003a3e3a723e */ /* 0x000fe400000000ff */
[----:B------:R-:W-:Y:S02]  /*3950*/  F2FP.F16.F32.PACK_AB R33, R33, R65 ;  /* 0x000000412121723e */ /* 0x000fe400000000ff */
[----:B------:R-:W-:-:S02]  /*3960*/  F2FP.F16.F32.PACK_AB R32, R32, R64 ;  /* 0x000000402020723e */ /* 0x000fc400000000ff */
[----:B------:R-:W-:Y:S02]  /*3970*/  F2FP.F16.F32.PACK_AB R57, R61, R57 ;  /* 0x000000393d39723e */ /* 0x000fe400000000ff */
[----:B------:R-:W-:-:S07]  /*3980*/  F2FP.F16.F32.PACK_AB R56, R60, R56 ;  /* 0x000000383c38723e */ /* 0x000fce00000000ff */
.L_x_1:
[----:B-1----:R-:W2:Y:S01]  /*3990*/  LDL.LU R2, [R1+0x50] ;  /* 0x0000500001027983 */ /* 0x002ea20000300800 */
[----:B------:R-:W1:Y:S01]  /*39a0*/  S2R R7, SR_TID.X ;  /* 0x0000000000077919 */ /* 0x000e620000002100 */
[----:B------:R-:W3:Y:S01]  /*39b0*/  S2UR UR5, SR_CgaCtaId ;  /* 0x00000000000579c3 */ /* 0x000ee20000008800 */
[----:B------:R-:W-:Y:S01]  /*39c0*/  UMOV UR4, 0x400 ;  /* 0x0000040000047882 */ /* 0x000fe20000000000 */
[----:B------:R-:W4:Y:S01]  /*39d0*/  LDCU.128 UR12, c[0x0][0x390] ;  /* 0x00007200ff0c77ac */ /* 0x000f220008000c00 */
[----:B------:R-:W5:Y:S01]  /*39e0*/  LDL.LU R4, [R1+0x4c] ;  /* 0x00004c0001047983 */ /* 0x000f620000300800 */
[----:B------:R-:W0:Y:S03]  /*39f0*/  LDCU UR6, c[0x0][0x3b8] ;  /* 0x00007700ff0677ac */ /* 0x000e260008000800 */
[----:B------:R-:W4:Y:S04]  /*3a00*/  LDL.LU R11, [R1+0x48] ;  /* 0x00004800010b7983 */ /* 0x000f280000300800 */
[----:B------:R-:W0:Y:S04]  /*3a10*/  LDL.LU R18, [R1+0x44] ;  /* 0x0000440001127983 */ /* 0x000e280000300800 */
[----:B------:R-:W4:Y:S04]  /*3a20*/  LDL.LU R14, [R1+0x40] ;  /* 0x00004000010e7983 */ /* 0x000f280000300800 */
[----:B------:R-:W4:Y:S04]  /*3a30*/  LDL.LU R13, [R1+0x3c] ;  /* 0x00003c00010d7983 */ /* 0x000f280000300800 */
[----:B------:R-:W4:Y:S01]  /*3a40*/  LDL.LU R9, [R1+0x38] ;  /* 0x0000380001097983 */ /* 0x000f220000300800 */
[----:B---3--:R-:W-:Y:S01]  /*3a50*/  ULEA UR4, UR5, UR4, 0x18 ;  /* 0x0000000405047291 */ /* 0x008fe2000f8ec0ff */
[----:B------:R-:W3:Y:S02]  /*3a60*/  LDCU UR5, c[0x0][0x3b4] ;  /* 0x00007680ff0577ac */ /* 0x000ee40008000800 */
[----:B------:R-:W4:Y:S01]  /*3a70*/  LDL.LU R8, [R1+0x34] ;  /* 0x0000340001087983 */ /* 0x000f220000300800 */
[----:B-1----:R-:W-:Y:S01]  /*3a80*/  IMAD.SHL.U32 R0, R7, 0x20, RZ ;  /* 0x0000002007007824 */ /* 0x002fe200078e00ff */
[----:B------:R-:W-:-:S04]  /*3a90*/  SHF.R.U32.HI R3, RZ, 0x1, R7 ;  /* 0x00000001ff037819 */ /* 0x000fc80000011607 */
[----:B------:R-:W-:Y:S01]  /*3aa0*/  LOP3.LUT R0, R0, 0xc00, RZ, 0xc0, !PT ;  /* 0x00000c0000007812 */ /* 0x000fe200078ec0ff */
[C---:B------:R-:W-:Y:S02]  /*3ab0*/  IMAD.SHL.U32 R6, R7.reuse, 0x4, RZ ;  /* 0x0000000407067824 */ /* 0x040fe400078e00ff */
[----:B------:R-:W-:Y:S01]  /*3ac0*/  IMAD.SHL.U32 R5, R7, 0x8, RZ ;  /* 0x0000000807057824 */ /* 0x000fe200078e00ff */
[----:B------:R-:W-:Y:S01]  /*3ad0*/  BAR.SYNC.DEFER_BLOCKING 0x0 ;  /* 0x0000000000007b1d */ /* 0x000fe20000010000 */
[----:B--2---:R-:W-:-:S04]  /*3ae0*/  LOP3.LUT R2, R2, 0x40, RZ, 0xc0, !PT ;  /* 0x0000004002027812 */ /* 0x004fc800078ec0ff */
[----:B------:R-:W-:Y:S02]  /*3af0*/  LOP3.LUT R2, R2, 0x80, R3, 0xf8, !PT ;  /* 0x0000008002027812 */ /* 0x000fe400078ef803 */
[----:B-----5:R-:W-:Y:S02]  /*3b00*/  LOP3.LUT R3, R0, 0x3c, R4, 0xf8, !PT ;  /* 0x0000003c00037812 */ /* 0x020fe400078ef804 */
[----:B------:R-:W-:-:S04]  /*3b10*/  SHF.R.S32.HI R0, RZ, 0x7, R7 ;  /* 0x00000007ff007819 */ /* 0x000fc80000011407 */
[----:B------:R-:W-:Y:S02]  /*3b20*/  SGXT R0, R0, 0x1 ;  /* 0x000000010000781a */ /* 0x000fe40000000200 */
[----:B----4-:R-:W-:Y:S02]  /*3b30*/  ISETP.GE.AND P0, PT, R11, UR14, PT ;  /* 0x0000000e0b007c0c */ /* 0x010fe4000bf06270 */
[----:B------:R-:W-:Y:S01]  /*3b40*/  LOP3.LUT R3, R3, 0x2004, R0, 0x78, !PT ;  /* 0x0000200403037812 */ /* 0x000fe200078e7800 */
[----:B---3--:R-:W-:Y:S02]  /*3b50*/  IMAD R0, R11, UR5, RZ ;  /* 0x000000050b007c24 */ /* 0x008fe4000f8e02ff */
[----:B------:R-:W2:Y:S04]  /*3b60*/  LDL.LU R11, [R1+0x30] ;  /* 0x00003000010b7983 */ /* 0x000ea80000300800 */
[----:B------:R-:W3:Y:S01]  /*3b70*/  LDL.LU R20, [R1+0x2c] ;  /* 0x00002c0001147983 */ /* 0x000ee20000300800 */
[----:B------:R-:W-:Y:S01]  /*3b80*/  LOP3.LUT R2, R2, R3, RZ, 0xfc, !PT ;  /* 0x0000000302027212 */ /* 0x000fe200078efcff */
[----:B------:R-:W-:Y:S01]  /*3b90*/  IMAD.SHL.U32 R4, R7, 0x200, RZ ;  /* 0x0000020007047824 */ /* 0x000fe200078e00ff */
[----:B------:R-:W-:Y:S01]  /*3ba0*/  LOP3.LUT R6, R6, 0x380, RZ, 0xc0, !PT ;  /* 0x0000038006067812 */ /* 0x000fe200078ec0ff */
[----:B0-----:R-:W4:Y:S01]  /*3bb0*/  LDL.LU R31, [R1+0x28] ;  /* 0x00002800011f7983 */ /* 0x001f220000300800 */
[----:B------:R-:W-:-:S03]  /*3bc0*/  LOP3.LUT R3, R2, 0x40, RZ, 0x3c, !PT ;  /* 0x0000004002037812 */ /* 0x000fc600078e3cff */
[----:B------:R-:W-:Y:S04]  /*3bd0*/  STS [R2+UR4], R56 ;  /* 0x0000003802007988 */ /* 0x000fe80008000804 */
[----:B------:R-:W-:Y:S04]  /*3be0*/  STS [R2+UR4+0x200], R57 ;  /* 0x0002003902007988 */ /* 0x000fe80008000804 */
[----:B------:R-:W-:Y:S04]  /*3bf0*/  STS [R2+UR4+0x100], R32 ;  /* 0x0001002002007988 */ /* 0x000fe80008000804 */
[----:B------:R-:W-:Y:S04]  /*3c00*/  STS [R2+UR4+0x300], R33 ;  /* 0x0003002102007988 */ /* 0x000fe80008000804 */
[----:B------:R-:W-:Y:S04]  /*3c10*/  STS [R3+UR4+0x1000], R58 ;  /* 0x0010003a03007988 */ /* 0x000fe80008000804 */
[----:B------:R-:W-:Y:S04]  /*3c20*/  STS [R3+UR4+0x1200], R59 ;  /* 0x0012003b03007988 */ /* 0x000fe80008000804 */
[----:B------:R-:W-:Y:S04]  /*3c30*/  STS [R3+UR4+0x1100], R34 ;  /* 0x0011002203007988 */ /* 0x000fe80008000804 */
[----:B------:R0:W-:Y:S01]  /*3c40*/  STS [R3+UR4+0x1300], R35 ;  /* 0x0013002303007988 */ /* 0x0001e20008000804 */
[----:B------:R-:W-:-:S02]  /*3c50*/  SHF.R.U32.HI R7, RZ, 0x2, R7 ;  /* 0x00000002ff077819 */ /* 0x000fc40000011607 */
[----:B------:R-:W-:Y:S02]  /*3c60*/  LOP3.LUT R4, R4, 0x3000, RZ, 0xc0, !PT ;  /* 0x0000300004047812 */ /* 0x000fe400078ec0ff */
[----:B------:R-:W-:Y:S02]  /*3c70*/  LOP3.LUT R7, R6, 0x44, R7, 0xf8, !PT ;  /* 0x0000004406077812 */ /* 0x000fe400078ef807 */
[----:B------:R-:W-:-:S04]  /*3c80*/  LOP3.LUT R4, R4, 0x78, R5, 0xf8, !PT ;  /* 0x0000007804047812 */ /* 0x000fc800078ef805 */
[----:B------:R-:W-:Y:S01]  /*3c90*/  LOP3.LUT R10, R4, R7, RZ, 0x3c, !PT ;  /* 0x00000007040a7212 */ /* 0x000fe200078e3cff */
[----:B------:R-:W-:Y:S03]  /*3ca0*/  BAR.SYNC.DEFER_BLOCKING 0x0 ;  /* 0x0000000000007b1d */ /* 0x000fe60000010000 */
[----:B------:R-:W-:-:S03]  /*3cb0*/  LOP3.LUT R12, R10, 0x4, RZ, 0x3c, !PT ;  /* 0x000000040a0c7812 */ /* 0x000fc600078e3cff */
[----:B------:R-:W1:Y:S04]  /*3cc0*/  LDS R15, [R10+UR4] ;  /* 0x000000040a0f7984 */ /* 0x000e680008000800 */
[----:B------:R-:W5:Y:S04]  /*3cd0*/  LDS R23, [R12+UR4] ;  /* 0x000000040c177984 */ /* 0x000f680008000800 */
[----:B------:R-:W5:Y:S01]  /*3ce0*/  LDS R17, [R10+UR4+0x400] ;  /* 0x000400040a117984 */ /* 0x000f620008000800 */
[----:B0-----:R-:W-:Y:S01]  /*3cf0*/  IMAD R3, R18, UR6, RZ ;  /* 0x0000000612037c24 */ /* 0x001fe2000f8e02ff */
[----:B------:R-:W-:-:S02]  /*3d00*/  LEA R16, P2, R0, UR12, 0x1 ;  /* 0x0000000c00107c11 */ /* 0x000fc4000f8408ff */
[----:B------:R-:W-:Y:S01]  /*3d10*/  ISETP.LT.AND P1, PT, R18, UR15, !P0 ;  /* 0x0000000f12007c0c */ /* 0x000fe2000c721270 */
[C---:B------:R-:W-:Y:S01]  /*3d20*/  IMAD R7, R13.reuse, UR6, RZ ;  /* 0x000000060d077c24 */ /* 0x040fe2000f8e02ff */
[----:B------:R-:W-:Y:S01]  /*3d30*/  ISETP.LT.AND P3, PT, R13, UR15, !P0 ;  /* 0x0000000f0d007c0c */ /* 0x000fe2000c761270 */
[----:B------:R-:W-:Y:S01]  /*3d40*/  LDS R19, [R10+UR4+0x800] ;  /* 0x000800040a137984 */ /* 0x000fe20008000800 */
[----:B------:R-:W-:Y:S02]  /*3d50*/  LEA.HI.X.SX32 R18, R0, UR13, 0x1, P2 ;  /* 0x0000000d00127c11 */ /* 0x000fe400090f0eff */
[C---:B------:R-:W-:Y:S01]  /*3d60*/  LEA R2, P2, R3.reuse, R16, 0x1 ;  /* 0x0000001003027211 */ /* 0x040fe200078408ff */
[----:B------:R-:W4:Y:S04]  /*3d70*/  LDL.LU R13, [R1+0x24] ;  /* 0x00002400010d7983 */ /* 0x000f280000300800 */
[----:B------:R-:W4:Y:S01]  /*3d80*/  LDL.LU R30, [R1+0x20] ;  /* 0x00002000011e7983 */ /* 0x000f220000300800 */
[----:B------:R-:W-:Y:S01]  /*3d90*/  LEA.HI.X.SX32 R3, R3, R18, 0x1, P2 ;  /* 0x0000001203037211 */ /* 0x000fe200010f0eff */
[C---:B------:R-:W-:Y:S01]  /*3da0*/  IMAD R0, R14.reuse, UR6, RZ ;  /* 0x000000060e007c24 */ /* 0x040fe2000f8e02ff */
[----:B------:R-:W-:Y:S01]  /*3db0*/  ISETP.LT.AND P4, PT, R14, UR15, !P0 ;  /* 0x0000000f0e007c0c */ /* 0x000fe2000c781270 */
[----:B------:R-:W4:Y:S03]  /*3dc0*/  LDL.LU R28, [R1+0x1c] ;  /* 0x00001c00011c7983 */ /* 0x000f260000300800 */
[C---:B------:R-:W-:Y:S01]  /*3dd0*/  LEA R4, P2, R0.reuse, R16, 0x1 ;  /* 0x0000001000047211 */ /* 0x040fe200078408ff */
[----:B------:R-:W4:Y:S03]  /*3de0*/  LDL.LU R26, [R1+0x18] ;  /* 0x00001800011a7983 */ /* 0x000f260000300800 */
[----:B------:R-:W-:Y:S01]  /*3df0*/  LEA.HI.X.SX32 R5, R0, R18, 0x1, P2 ;  /* 0x0000001200057211 */ /* 0x000fe200010f0eff */
[----:B------:R-:W4:Y:S04]  /*3e00*/  LDL.LU R14, [R1+0x14] ;  /* 0x00001400010e7983 */ /* 0x000f280000300800 */
[----:B------:R-:W-:Y:S04]  /*3e10*/  LDS R21, [R10+UR4+0xc00] ;  /* 0x000c00040a157984 */ /* 0x000fe80008000800 */
[----:B-1----:R0:W-:Y:S01]  /*3e20*/  @P1 STG.E.U16 desc[UR8][R2.64], R15 ;  /* 0x0000000f02001986 */ /* 0x0021e2000c101508 */
[C---:B------:R-:W-:Y:S01]  /*3e30*/  ISETP.LT.AND P1, PT, R9.reuse, UR15, !P0 ;  /* 0x0000000f09007c0c */ /* 0x040fe2000c721270 */
[----:B------:R-:W-:-:S02]  /*3e40*/  IMAD R9, R9, UR6, RZ ;  /* 0x0000000609097c24 */ /* 0x000fc4000f8e02ff */
[----:B------:R-:W4:Y:S01]  /*3e50*/  LDL.LU R24, [R1+0x10] ;  /* 0x0000100001187983 */ /* 0x000f220000300800 */
[----:B------:R-:W-:-:S03]  /*3e60*/  IMAD R0, R8, UR6, RZ ;  /* 0x0000000608007c24 */ /* 0x000fc6000f8e02ff */
[----:B------:R-:W4:Y:S01]  /*3e70*/  LDL.LU R22, [R1+0xc] ;  /* 0x00000c0001167983 */ /* 0x000f220000300800 */
[----:B0-----:R-:W-:-:S03]  /*3e80*/  LEA R2, P6, R7, R16, 0x1 ;  /* 0x0000001007027211 */ /* 0x001fc600078c08ff */
[----:B------:R-:W0:Y:S01]  /*3e90*/  LDS R25, [R12+UR4+0x400] ;  /* 0x000400040c197984 */ /* 0x000e220008000800 */
[----:B------:R-:W-:-:S03]  /*3ea0*/  LEA.HI.X.SX32 R3, R7, R18, 0x1, P6 ;  /* 0x0000001207037211 */ /* 0x000fc600030f0eff */
[----:B-----5:R1:W-:Y:S01]  /*3eb0*/  @P4 STG.E.U16 desc[UR8][R4.64], R23 ;  /* 0x0000001704004986 */ /* 0x0203e2000c101508 */
[----:B------:R-:W-:Y:S02]  /*3ec0*/  ISETP.LT.AND P2, PT, R8, UR15, !P0 ;  /* 0x0000000f08007c0c */ /* 0x000fe4000c741270 */
[CC--:B------:R-:W-:Y:S01]  /*3ed0*/  LEA R6, P4, R9.reuse, R16.reuse, 0x1 ;  /* 0x0000001009067211 */ /* 0x0c0fe200078808ff */
[----:B------:R-:W-:Y:S01]  /*3ee0*/  @P3 STG.E.U16 desc[UR8][R2.64], R17 ;  /* 0x0000001102003986 */ /* 0x000fe2000c101508 */
[C---:B------:R-:W-:Y:S02]  /*3ef0*/  LEA R8, P5, R0.reuse, R16, 0x1 ;  /* 0x0000001000087211 */ /* 0x040fe400078a08ff */
[-C--:B------:R-:W-:Y:S01]  /*3f00*/  LEA.HI.X.SX32 R7, R9, R18.reuse, 0x1, P4 ;  /* 0x0000001209077211 */ /* 0x080fe200020f0eff */
[----:B------:R-:W5:Y:S01]  /*3f10*/  LDS R27, [R12+UR4+0x800] ;  /* 0x000800040c1b7984 */ /* 0x000f620008000800 */
[----:B------:R-:W-:-:S03]  /*3f20*/  LEA.HI.X.SX32 R9, R0, R18, 0x1, P5 ;  /* 0x0000001200097211 */ /* 0x000fc600028f0eff */
[----:B------:R4:W0:Y:S01]  /*3f30*/  LDS R29, [R12+UR4+0xc00] ;  /* 0x000c00040c1d7984 */ /* 0x0008220008000800 */
[C---:B--2---:R-:W-:Y:S01]  /*3f40*/  ISETP.LT.AND P6, PT, R11.reuse, UR15, !P0 ;  /* 0x0000000f0b007c0c */ /* 0x044fe2000c7c1270 */
[----:B------:R-:W-:-:S05]  /*3f50*/  IMAD R11, R11, UR6, RZ ;  /* 0x000000060b0b7c24 */ /* 0x000fca000f8e02ff */
[----:B------:R-:W-:Y:S01]  /*3f60*/  LEA R10, P3, R11, R16, 0x1 ;  /* 0x000000100b0a7211 */ /* 0x000fe200078608ff */
[----:B---3--:R-:W-:-:S03]  /*3f70*/  IMAD R0, R20, UR6, RZ ;  /* 0x0000000614007c24 */ /* 0x008fc6000f8e02ff */
[----:B------:R-:W-:Y:S02]  /*3f80*/  LEA.HI.X.SX32 R11, R11, R18, 0x1, P3 ;  /* 0x000000120b0b7211 */ /* 0x000fe400018f0eff */
[----:B------:R-:W-:Y:S02]  /*3f90*/  ISETP.LT.AND P3, PT, R20, UR15, !P0 ;  /* 0x0000000f14007c0c */ /* 0x000fe4000c761270 */
[----:B------:R-:W2:Y:S04]  /*3fa0*/  LDL.LU R20, [R1+0x8] ;  /* 0x0000080001147983 */ /* 0x000ea80000300800 */
[----:B0-----:R0:W-:Y:S01]  /*3fb0*/  @P1 STG.E.U16 desc[UR8][R6.64], R25 ;  /* 0x0000001906001986 */ /* 0x0011e2000c101508 */
[----:B-1----:R-:W-:Y:S01]  /*3fc0*/  LEA R4, P1, R0, R16, 0x1 ;  /* 0x0000001000047211 */ /* 0x002fe200078208ff */
[----:B----4-:R-:W-:-:S02]  /*3fd0*/  IMAD R12, R31, UR6, RZ ;  /* 0x000000061f0c7c24 */ /* 0x010fc4000f8e02ff */
[----:B------:R-:W-:Y:S01]  /*3fe0*/  @P2 STG.E.U16 desc[UR8][R8.64], R19 ;  /* 0x0000001308002986 */ /* 0x000fe2000c101508 */
[----:B------:R-:W-:Y:S02]  /*3ff0*/  ISETP.LT.AND P2, PT, R31, UR15, !P0 ;  /* 0x0000000f1f007c0c */ /* 0x000fe4000c741270 */
[----:B------:R-:W-:Y:S01]  /*4000*/  LEA.HI.X.SX32 R5, R0, R18, 0x1, P1 ;  /* 0x0000001200057211 */ /* 0x000fe200008f0eff */
[----:B-----5:R1:W-:Y:S01]  /*4010*/  @P6 STG.E.U16 desc[UR8][R10.64], R27 ;  /* 0x0000001b0a006986 */ /* 0x0203e2000c101508 */
[----:B------:R-:W-:-:S03]  /*4020*/  LEA R2, P5, R12, R16, 0x1 ;  /* 0x000000100c027211 */ /* 0x000fc600078a08ff */
[----:B------:R3:W-:Y:S01]  /*4030*/  @P3 STG.E.U16 desc[UR8][R4.64], R21 ;  /* 0x0000001504003986 */ /* 0x0007e2000c101508 */
[----:B------:R-:W-:Y:S02]  /*4040*/  LEA.HI.X.SX32 R3, R12, R18, 0x1, P5 ;  /* 0x000000120c037211 */ /* 0x000fe400028f0eff */
[----:B------:R-:W-:Y:S02]  /*4050*/  PRMT R15, R15, 0x7632, R15 ;  /* 0x000076320f0f7816 */ /* 0x000fe4000000000f */
[----:B------:R-:W-:Y:S01]  /*4060*/  PRMT R23, R23, 0x7632, R23 ;  /* 0x0000763217177816 */ /* 0x000fe20000000017 */
[----:B------:R-:W-:Y:S01]  /*4070*/  @P2 STG.E.U16 desc[UR8][R2.64], R29 ;  /* 0x0000001d02002986 */ /* 0x000fe2000c101508 */
[----:B------:R-:W-:Y:S02]  /*4080*/  PRMT R17, R17, 0x7632, R17 ;  /* 0x0000763211117816 */ /* 0x000fe40000000011 */
[----:B0-----:R-:W-:Y:S02]  /*4090*/  PRMT R25, R25, 0x7632, R25 ;  /* 0x0000763219197816 */ /* 0x001fe40000000019 */
[----:B-1----:R-:W-:-:S02]  /*40a0*/  PRMT R27, R27, 0x7632, R27 ;  /* 0x000076321b1b7816 */ /* 0x002fc4000000001b */
[C---:B------:R-:W-:Y:S01]  /*40b0*/  ISETP.LT.AND P4, PT, R13.reuse, UR15, !P0 ;  /* 0x0000000f0d007c0c */ /* 0x040fe2000c781270 */
[----:B------:R-:W-:Y:S02]  /*40c0*/  IMAD R13, R13, UR6, RZ ;  /* 0x000000060d0d7c24 */ /* 0x000fe4000f8e02ff */
[C---:B------:R-:W-:Y:S01]  /*40d0*/  IMAD R0, R30.reuse, UR6, RZ ;  /* 0x000000061e007c24 */ /* 0x040fe2000f8e02ff */
[----:B------:R-:W-:Y:S02]  /*40e0*/  ISETP.LT.AND P1, PT, R30, UR15, !P0 ;  /* 0x0000000f1e007c0c */ /* 0x000fe4000c721270 */
[CC--:B------:R-:W-:Y:S02]  /*40f0*/  LEA R6, P6, R13.reuse, R16.reuse, 0x1 ;  /* 0x000000100d067211 */ /* 0x0c0fe400078c08ff */
[----:B------:R-:W-:Y:S02]  /*4100*/  LEA R8, P3, R0, R16, 0x1 ;  /* 0x0000001000087211 */ /* 0x000fe400078608ff */
[-C--:B------:R-:W-:Y:S01]  /*4110*/  LEA.HI.X.SX32 R7, R13, R18.reuse, 0x1, P6 ;  /* 0x000000120d077211 */ /* 0x080fe200030f0eff */
[----:B---3--:R-:W-:Y:S01]  /*4120*/  IMAD R5, R26, UR6, RZ ;  /* 0x000000061a057c24 */ /* 0x008fe2000f8e02ff */
[----:B------:R-:W-:-:S03]  /*4130*/  LEA.HI.X.SX32 R9, R0, R18, 0x1, P3 ;  /* 0x0000001200097211 */ /* 0x000fc600018f0eff */
[----:B------:R0:W-:Y:S01]  /*4140*/  @P4 STG.E.U16 desc[UR8][R6.64], R15 ;  /* 0x0000000f06004986 */ /* 0x0001e2000c101508 */
[----:B------:R-:W-:-:S03]  /*4150*/  IMAD R11, R14, UR6, RZ ;  /* 0x000000060e0b7c24 */ /* 0x000fc6000f8e02ff */
[----:B------:R1:W-:Y:S01]  /*4160*/  @P1 STG.E.U16 desc[UR8][R8.64], R23 ;  /* 0x0000001708001986 */ /* 0x0003e2000c101508 */
[C---:B------:R-:W-:Y:S01]  /*4170*/  LEA R4, P1, R5.reuse, R16, 0x1 ;  /* 0x0000001005047211 */ /* 0x040fe200078208ff */
[C---:B------:R-:W-:Y:S01]  /*4180*/  IMAD R0, R28.reuse, UR6, RZ ;  /* 0x000000061c007c24 */ /* 0x040fe2000f8e02ff */
[----:B------:R-:W-:Y:S02]  /*4190*/  ISETP.LT.AND P5, PT, R28, UR15, !P0 ;  /* 0x0000000f1c007c0c */ /* 0x000fe4000c7a1270 */
[----:B------:R-:W-:Y:S02]  /*41a0*/  ISETP.LT.AND P4, PT, R26, UR15, !P0 ;  /* 0x0000000f1a007c0c */ /* 0x000fe4000c781270 */
[----:B------:R-:W-:Y:S01]  /*41b0*/  LEA.HI.X.SX32 R5, R5, R18, 0x1, P1 ;  /* 0x0000001205057211 */ /* 0x000fe200008f0eff */
[----:B------:R-:W-:Y:S01]  /*41c0*/  IMAD R13, R22, UR6, RZ ;  /* 0x00000006160d7c24 */ /* 0x000fe2000f8e02ff */
[-C--:B0-----:R-:W-:Y:S02]  /*41d0*/  LEA R6, P2, R11, R16.reuse, 0x1 ;  /* 0x000000100b067211 */ /* 0x081fe400078408ff */
[----:B------:R-:W-:-:S02]  /*41e0*/  LEA R2, P6, R0, R16, 0x1 ;  /* 0x0000001000027211 */ /* 0x000fc400078c08ff */
[----:B------:R-:W-:Y:S01]  /*41f0*/  LEA R10, P1, R13, R16, 0x1 ;  /* 0x000000100d0a7211 */ /* 0x000fe200078208ff */
[----:B------:R-:W-:Y:S01]  /*4200*/  IMAD R12, R24, UR6, RZ ;  /* 0x00000006180c7c24 */ /* 0x000fe2000f8e02ff */
[----:B------:R-:W-:Y:S02]  /*4210*/  ISETP.LT.AND P3, PT, R14, UR15, !P0 ;  /* 0x0000000f0e007c0c */ /* 0x000fe4000c761270 */
[-C--:B------:R-:W-:Y:S02]  /*4220*/  LEA.HI.X.SX32 R7, R11, R18.reuse, 0x1, P2 ;  /* 0x000000120b077211 */ /* 0x080fe400010f0eff */
[----:B------:R-:W-:Y:S02]  /*4230*/  ISETP.LT.AND P2, PT, R24, UR15, !P0 ;  /* 0x0000000f18007c0c */ /* 0x000fe4000c741270 */
[-C--:B------:R-:W-:Y:S02]  /*4240*/  LEA.HI.X.SX32 R11, R13, R18.reuse, 0x1, P1 ;  /* 0x000000120d0b7211 */ /* 0x080fe400008f0eff */
[----:B------:R-:W-:-:S02]  /*4250*/  LEA.HI.X.SX32 R3, R0, R18, 0x1, P6 ;  /* 0x0000001200037211 */ /* 0x000fc400030f0eff */
[----:B------:R-:W-:Y:S02]  /*4260*/  ISETP.LT.AND P1, PT, R22, UR15, !P0 ;  /* 0x0000000f16007c0c */ /* 0x000fe4000c721270 */
[C---:B-1----:R-:W-:Y:S01]  /*4270*/  LEA R8, P6, R12.reuse, R16, 0x1 ;  /* 0x000000100c087211 */ /* 0x042fe200078c08ff */
[----:B------:R0:W-:Y:S03]  /*4280*/  @P5 STG.E.U16 desc[UR8][R2.64], R17 ;  /* 0x0000001102005986 */ /* 0x0001e6000c101508 */
[----:B------:R-:W-:Y:S01]  /*4290*/  LEA.HI.X.SX32 R9, R12, R18, 0x1, P6 ;  /* 0x000000120c097211 */ /* 0x000fe200030f0eff */
[----:B------:R1:W-:Y:S01]  /*42a0*/  @P4 STG.E.U16 desc[UR8][R4.64], R25 ;  /* 0x0000001904004986 */ /* 0x0003e2000c101508 */
[----:B0-----:R-:W-:Y:S02]  /*42b0*/  PRMT R3, R19, 0x7632, R3 ;  /* 0x0000763213037816 */ /* 0x001fe40000000003 */
[----:B-1----:R-:W-:-:S03]  /*42c0*/  PRMT R5, R21, 0x7632, R5 ;  /* 0x0000763215057816 */ /* 0x002fc60000000005 */
[----:B------:R0:W-:Y:S04]  /*42d0*/  @P3 STG.E.U16 desc[UR8][R6.64], R3 ;  /* 0x0000000306003986 */ /* 0x0001e8000c101508 */
[----:B------:R0:W-:Y:S04]  /*42e0*/  @P2 STG.E.U16 desc[UR8][R8.64], R27 ;  /* 0x0000001b08002986 */ /* 0x0001e8000c101508 */
[----:B------:R0:W-:Y:S01]  /*42f0*/  @P1 STG.E.U16 desc[UR8][R10.64], R5 ;  /* 0x000000050a001986 */ /* 0x0001e2000c101508 */
[C---:B--2---:R-:W-:Y:S01]  /*4300*/  ISETP.LT.AND P0, PT, R20.reuse, UR15, !P0 ;  /* 0x0000000f14007c0c */ /* 0x044fe2000c701270 */
[----:B------:R-:W-:-:S05]  /*4310*/  IMAD R14, R20, UR6, RZ ;  /* 0x00000006140e7c24 */ /* 0x000fca000f8e02ff */
[----:B------:R-:W-:-:S04]  /*4320*/  LEA R12, P6, R14, R16, 0x1 ;  /* 0x000000100e0c7211 */ /* 0x000fc800078c08ff */
[----:B------:R-:W-:-:S03]  /*4330*/  LEA.HI.X.SX32 R13, R14, R18, 0x1, P6 ;  /* 0x000000120e0d7211 */ /* 0x000fc600030f0eff */
[----:B0-----:R-:W-:Y:S06]  /*4340*/  @!P0 EXIT ;  /* 0x000000000000894d */ /* 0x001fec0003800000 */
[----:B------:R-:W-:-:S05]  /*4350*/  PRMT R6, R29, 0x7632, R6 ;  /* 0x000076321d067816 */ /* 0x000fca0000000006 */
[----:B------:R-:W-:Y:S01]  /*4360*/  STG.E.U16 desc[UR8][R12.64], R6 ;  /* 0x000000060c007986 */ /* 0x000fe2000c101508 */
[----:B------:R-:W-:Y:S05]  /*4370*/  EXIT ;  /* 0x000000000000794d */ /* 0x000fea0003800000 */
.L_x_3:
[----:B------:R-:W-:-:S00]  /*4380*/  BRA `(.L_x_3) ;  /* 0xfffffffc00fc7947 */ /* 0x000fc0000383ffff */
[----:B------:R-:W-:-:S00]  /*4390*/  NOP ;  /* 0x0000000000007918 */ /* 0x000fc00000000000 */
        /* <DEDUP_REMOVED lines=14> */
.L_x_4:


//--------------------- .nv.shared.matmul_kernel  --------------------------
	.section	.nv.shared.matmul_kernel,"aw",@nobits
	.sectionflags	@""
	.align	16
	.zero		1024


//--------------------- .nv.shared.reserved.0     --------------------------
	.section	.nv.shared.reserved.0,"aw",@nobits
	.weak		__nv_reservedSMEM_offset_0_alias
	.size		__nv_reservedSMEM_offset_0_alias, 0, 64
	.other		__nv_reservedSMEM_offset_0_alias,@"STO_CUDA_RESERVED_SHARED STV_DEFAULT"
__nv_reservedSMEM_offset_0_alias:
	.zero		0
	.zero		64


//--------------------- .nv.constant0.matmul_kernel --------------------------
	.section	.nv.constant0.matmul_kernel,"a",@progbits
	.sectionflags	@""
	.align	4
.nv.constant0.matmul_kernel:
	.zero		976


//--------------------- SYMBOLS --------------------------

	.type		.nv.reservedSmem.offset0,@object
	.size		.nv.reservedSmem.offset0,0x4
	.type		.nv.reservedSmem.cap,@object
	.size		.nv.reservedSmem.cap,0x4
